	.target	sm_100a

	.elftype	@"ET_EXEC"


//--------------------- .note.nv.tkinfo           --------------------------
	.section	.note.nv.tkinfo,"",@"SHT_NOTE"
	.sectionflags	@"SHF_NOTE_NV_TKINFO"
	.tkinfo
        /*0018*/ 	.word	0x00000002
        /*0030*/ 	.string	""
        /*0030*/ 	.string	"ptxas"
        /*0030*/ 	.string	"Cuda compilation tools, release 13.0, V13.0.88"
        /*0030*/ 	.string	"Build cuda_13.0.r13.0/compiler.36424714_0"
        /*0030*/ 	.string	"-arch sm_100a -m 64 "



//--------------------- .note.nv.cuinfo           --------------------------
	.section	.note.nv.cuinfo,"",@"SHT_NOTE"
	.sectionflags	@"SHF_NOTE_NV_CUINFO"
        /*0018*/ 	.short	0x0002
        /*001a*/ 	.short	0x0064
        /*001c*/ 	.short	0x0082
	.zero		2


//--------------------- .nv.info                  --------------------------
	.section	.nv.info,"",@"SHT_CUDA_INFO"
	.align	4


	//----- nvinfo : EIATTR_REGCOUNT
	.align		4
        /*0000*/ 	.byte	0x04, 0x2f
        /*0002*/ 	.short	(.L_19 - .L_18)
	.align		4
.L_18:
        /*0004*/ 	.word	index@(_ZN7cutlass13device_kernelINS_4gemm6kernel13GemmUniversalIN4cute5tupleIJiiiiEEENS1_10collective13CollectiveMmaINS1_35MainloopSm100TmaUmmaWarpSpecializedILi5ELi2ELi4ENS5_IJNS4_1CILi1EEENSA_ILi2EEESB_EEEEENS5_IJNSA_ILi128EEENSA_ILi64EEESF_EEENS_12float_e5m2_tENS5_IJlSB_lEEESI_SJ_NS4_8TiledMMAINS4_8MMA_AtomIJNS4_10MMA_TraitsINS4_19SM100_MMA_F8F6F4_SSEJSI_SI_fSF_SG_NS4_17integral_constantINS4_4UMMA5MajorELSQ_0EEESR_NSO_INSP_7ScaleInELSS_0EEEST_EEEEEENS4_6LayoutINS5_IJSB_SB_SB_EEENS5_IJNSA_ILi0EEESY_SY_EEEEENS5_IJNS4_10UnderscoreES11_S11_EEEEENS4_23SM90_TMA_LOAD_MULTICASTENS4_14ComposedLayoutINS4_7SwizzleILi3ELi4ELi3EEENS4_18smem_ptr_flag_bitsILi8EEENSW_INS5_IJNSA_ILi8EEESF_EEENS5_IJSF_SB_EEEEEEEvNS4_8identityENS4_13SM90_TMA_LOADES1E_vS1F_EENS_8epilogue10collective18CollectiveEpilogueINS1I_23Sm100TmaWarpSpecializedILi1ELi1ELi64ELb0ELb0EEEJSH_NS5_IJNSW_ISF_SB_EENSW_ISG_SB_EEEEESI_SJ_SI_SJ_NS1I_6fusion15FusionCallbacksIS1M_NS1Q_17LinearCombinationISI_fSI_fLNS_15FloatRoundStyleE2EEESH_S1P_JEEENS4_5SM1004TMEM4LOAD26SM100_TMEM_LOAD_32dp32b64xES1G_NS15_INS16_ILi2ELi4ELi3EEES19_NSW_INS5_IJS1A_SG_EEENS5_IJSG_SB_EEEEEEENS4_39AutoVectorizingCopyWithAssumedAlignmentILi128EEENS4_14SM90_TMA_STOREES24_S26_S26_EEEvvEEEEvNT_6ParamsE)
        /*0008*/ 	.word	0x00000099


	//----- nvinfo : EIATTR_FRAME_SIZE
	.align		4
.L_19:
        /*000c*/ 	.byte	0x04, 0x11
        /*000e*/ 	.short	(.L_21 - .L_20)
	.align		4
.L_20:
        /*0010*/ 	.word	index@($__internal_2_$__cuda_sm10x_tcgen05_guardrail_trap_unallocated_columns_being_dealloced)
        /*0014*/ 	.word	0x00000000


	//----- nvinfo : EIATTR_FRAME_SIZE
	.align		4
.L_21:
        /*0018*/ 	.byte	0x04, 0x11
        /*001a*/ 	.short	(.L_23 - .L_22)
	.align		4
.L_22:
        /*001c*/ 	.word	index@($__internal_1_$__cuda_sm10x_tcgen05_guardrail_trap_phase_invalid_during_alloc)
        /*0020*/ 	.word	0x00000000


	//----- nvinfo : EIATTR_FRAME_SIZE
	.align		4
.L_23:
        /*0024*/ 	.byte	0x04, 0x11
        /*0026*/ 	.short	(.L_25 - .L_24)
	.align		4
.L_24:
        /*0028*/ 	.word	index@($__internal_0_$__cuda_sm10x_tcgen05_guardrail_trap_col_being_dealloced_not_returned_by_alloc)
        /*002c*/ 	.word	0x00000000


	//----- nvinfo : EIATTR_FRAME_SIZE
	.align		4
.L_25:
        /*0030*/ 	.byte	0x04, 0x11
        /*0032*/ 	.short	(.L_27 - .L_26)
	.align		4
.L_26:
        /*0034*/ 	.word	index@(_ZN7cutlass13device_kernelINS_4gemm6kernel13GemmUniversalIN4cute5tupleIJiiiiEEENS1_10collective13CollectiveMmaINS1_35MainloopSm100TmaUmmaWarpSpecializedILi5ELi2ELi4ENS5_IJNS4_1CILi1EEENSA_ILi2EEESB_EEEEENS5_IJNSA_ILi128EEENSA_ILi64EEESF_EEENS_12float_e5m2_tENS5_IJlSB_lEEESI_SJ_NS4_8TiledMMAINS4_8MMA_AtomIJNS4_10MMA_TraitsINS4_19SM100_MMA_F8F6F4_SSEJSI_SI_fSF_SG_NS4_17integral_constantINS4_4UMMA5MajorELSQ_0EEESR_NSO_INSP_7ScaleInELSS_0EEEST_EEEEEENS4_6LayoutINS5_IJSB_SB_SB_EEENS5_IJNSA_ILi0EEESY_SY_EEEEENS5_IJNS4_10UnderscoreES11_S11_EEEEENS4_23SM90_TMA_LOAD_MULTICASTENS4_14ComposedLayoutINS4_7SwizzleILi3ELi4ELi3EEENS4_18smem_ptr_flag_bitsILi8EEENSW_INS5_IJNSA_ILi8EEESF_EEENS5_IJSF_SB_EEEEEEEvNS4_8identityENS4_13SM90_TMA_LOADES1E_vS1F_EENS_8epilogue10collective18CollectiveEpilogueINS1I_23Sm100TmaWarpSpecializedILi1ELi1ELi64ELb0ELb0EEEJSH_NS5_IJNSW_ISF_SB_EENSW_ISG_SB_EEEEESI_SJ_SI_SJ_NS1I_6fusion15FusionCallbacksIS1M_NS1Q_17LinearCombinationISI_fSI_fLNS_15FloatRoundStyleE2EEESH_S1P_JEEENS4_5SM1004TMEM4LOAD26SM100_TMEM_LOAD_32dp32b64xES1G_NS15_INS16_ILi2ELi4ELi3EEES19_NSW_INS5_IJS1A_SG_EEENS5_IJSG_SB_EEEEEEENS4_39AutoVectorizingCopyWithAssumedAlignmentILi128EEENS4_14SM90_TMA_STOREES24_S26_S26_EEEvvEEEEvNT_6ParamsE)
        /*0038*/ 	.word	0x00000000


	//----- nvinfo : EIATTR_MIN_STACK_SIZE
	.align		4
.L_27:
        /*003c*/ 	.byte	0x04, 0x12
        /*003e*/ 	.short	(.L_29 - .L_28)
	.align		4
.L_28:
        /*0040*/ 	.word	index@(_ZN7cutlass13device_kernelINS_4gemm6kernel13GemmUniversalIN4cute5tupleIJiiiiEEENS1_10collective13CollectiveMmaINS1_35MainloopSm100TmaUmmaWarpSpecializedILi5ELi2ELi4ENS5_IJNS4_1CILi1EEENSA_ILi2EEESB_EEEEENS5_IJNSA_ILi128EEENSA_ILi64EEESF_EEENS_12float_e5m2_tENS5_IJlSB_lEEESI_SJ_NS4_8TiledMMAINS4_8MMA_AtomIJNS4_10MMA_TraitsINS4_19SM100_MMA_F8F6F4_SSEJSI_SI_fSF_SG_NS4_17integral_constantINS4_4UMMA5MajorELSQ_0EEESR_NSO_INSP_7ScaleInELSS_0EEEST_EEEEEENS4_6LayoutINS5_IJSB_SB_SB_EEENS5_IJNSA_ILi0EEESY_SY_EEEEENS5_IJNS4_10UnderscoreES11_S11_EEEEENS4_23SM90_TMA_LOAD_MULTICASTENS4_14ComposedLayoutINS4_7SwizzleILi3ELi4ELi3EEENS4_18smem_ptr_flag_bitsILi8EEENSW_INS5_IJNSA_ILi8EEESF_EEENS5_IJSF_SB_EEEEEEEvNS4_8identityENS4_13SM90_TMA_LOADES1E_vS1F_EENS_8epilogue10collective18CollectiveEpilogueINS1I_23Sm100TmaWarpSpecializedILi1ELi1ELi64ELb0ELb0EEEJSH_NS5_IJNSW_ISF_SB_EENSW_ISG_SB_EEEEESI_SJ_SI_SJ_NS1I_6fusion15FusionCallbacksIS1M_NS1Q_17LinearCombinationISI_fSI_fLNS_15FloatRoundStyleE2EEESH_S1P_JEEENS4_5SM1004TMEM4LOAD26SM100_TMEM_LOAD_32dp32b64xES1G_NS15_INS16_ILi2ELi4ELi3EEES19_NSW_INS5_IJS1A_SG_EEENS5_IJSG_SB_EEEEEEENS4_39AutoVectorizingCopyWithAssumedAlignmentILi128EEENS4_14SM90_TMA_STOREES24_S26_S26_EEEvvEEEEvNT_6ParamsE)
        /*0044*/ 	.word	0x00000000
.L_29:


//--------------------- .nv.compat                --------------------------
	.section	.nv.compat,"",@"SHT_CUDA_COMPAT_INFO"
	.align	4
        /*0000*/ 	.byte	0x02, 0x09, 0x01, 0x00, 0x02, 0x02, 0x02, 0x00, 0x02, 0x05, 0x05, 0x00, 0x03, 0x07, 0x01, 0x01
        /*0010*/ 	.byte	0x02, 0x03, 0x01, 0x00, 0x02, 0x06, 0x01, 0x00, 0x04, 0x0b, 0x08, 0x00, 0x09, 0x00, 0x00, 0x00
        /*0020*/ 	.byte	0x00, 0x00, 0x00, 0x00


//--------------------- .nv.info._ZN7cutlass13device_kernelINS_4gemm6kernel13GemmUniversalIN4cute5tupleIJiiiiEEENS1_10collective13CollectiveMmaINS1_35MainloopSm100TmaUmmaWarpSpecializedILi5ELi2ELi4ENS5_IJNS4_1CILi1EEENSA_ILi2EEESB_EEEEENS5_IJNSA_ILi128EEENSA_ILi64EEESF_EEENS_12float_e5m2_tENS5_IJlSB_lEEESI_SJ_NS4_8TiledMMAINS4_8MMA_AtomIJNS4_10MMA_TraitsINS4_19SM100_MMA_F8F6F4_SSEJSI_SI_fSF_SG_NS4_17integral_constantINS4_4UMMA5MajorELSQ_0EEESR_NSO_INSP_7ScaleInELSS_0EEEST_EEEEEENS4_6LayoutINS5_IJSB_SB_SB_EEENS5_IJNSA_ILi0EEESY_SY_EEEEENS5_IJNS4_10UnderscoreES11_S11_EEEEENS4_23SM90_TMA_LOAD_MULTICASTENS4_14ComposedLayoutINS4_7SwizzleILi3ELi4ELi3EEENS4_18smem_ptr_flag_bitsILi8EEENSW_INS5_IJNSA_ILi8EEESF_EEENS5_IJSF_SB_EEEEEEEvNS4_8identityENS4_13SM90_TMA_LOADES1E_vS1F_EENS_8epilogue10collective18CollectiveEpilogueINS1I_23Sm100TmaWarpSpecializedILi1ELi1ELi64ELb0ELb0EEEJSH_NS5_IJNSW_ISF_SB_EENSW_ISG_SB_EEEEESI_SJ_SI_SJ_NS1I_6fusion15FusionCallbacksIS1M_NS1Q_17LinearCombinationISI_fSI_fLNS_15FloatRoundStyleE2EEESH_S1P_JEEENS4_5SM1004TMEM4LOAD26SM100_TMEM_LOAD_32dp32b64xES1G_NS15_INS16_ILi2ELi4ELi3EEES19_NSW_INS5_IJS1A_SG_EEENS5_IJSG_SB_EEEEEEENS4_39AutoVectorizingCopyWithAssumedAlignmentILi128EEENS4_14SM90_TMA_STOREES24_S26_S26_EEEvvEEEEvNT_6ParamsE --------------------------
	.section	.nv.info._ZN7cutlass13device_kernelINS_4gemm6kernel13GemmUniversalIN4cute5tupleIJiiiiEEENS1_10collective13CollectiveMmaINS1_35MainloopSm100TmaUmmaWarpSpecializedILi5ELi2ELi4ENS5_IJNS4_1CILi1EEENSA_ILi2EEESB_EEEEENS5_IJNSA_ILi128EEENSA_ILi64EEESF_EEENS_12float_e5m2_tENS5_IJlSB_lEEESI_SJ_NS4_8TiledMMAINS4_8MMA_AtomIJNS4_10MMA_TraitsINS4_19SM100_MMA_F8F6F4_SSEJSI_SI_fSF_SG_NS4_17integral_constantINS4_4UMMA5MajorELSQ_0EEESR_NSO_INSP_7ScaleInELSS_0EEEST_EEEEEENS4_6LayoutINS5_IJSB_SB_SB_EEENS5_IJNSA_ILi0EEESY_SY_EEEEENS5_IJNS4_10UnderscoreES11_S11_EEEEENS4_23SM90_TMA_LOAD_MULTICASTENS4_14ComposedLayoutINS4_7SwizzleILi3ELi4ELi3EEENS4_18smem_ptr_flag_bitsILi8EEENSW_INS5_IJNSA_ILi8EEESF_EEENS5_IJSF_SB_EEEEEEEvNS4_8identityENS4_13SM90_TMA_LOADES1E_vS1F_EENS_8epilogue10collective18CollectiveEpilogueINS1I_23Sm100TmaWarpSpecializedILi1ELi1ELi64ELb0ELb0EEEJSH_NS5_IJNSW_ISF_SB_EENSW_ISG_SB_EEEEESI_SJ_SI_SJ_NS1I_6fusion15FusionCallbacksIS1M_NS1Q_17LinearCombinationISI_fSI_fLNS_15FloatRoundStyleE2EEESH_S1P_JEEENS4_5SM1004TMEM4LOAD26SM100_TMEM_LOAD_32dp32b64xES1G_NS15_INS16_ILi2ELi4ELi3EEES19_NSW_INS5_IJS1A_SG_EEENS5_IJSG_SB_EEEEEEENS4_39AutoVectorizingCopyWithAssumedAlignmentILi128EEENS4_14SM90_TMA_STOREES24_S26_S26_EEEvvEEEEvNT_6ParamsE,"",@"SHT_CUDA_INFO"
	.sectionflags	@""
	.align	4


	//----- nvinfo : EIATTR_CUDA_API_VERSION
	.align		4
        /*0000*/ 	.byte	0x04, 0x37
        /*0002*/ 	.short	(.L_31 - .L_30)
.L_30:
        /*0004*/ 	.word	0x00000082


	//----- nvinfo : EIATTR_KPARAM_INFO
	.align		4
.L_31:
        /*0008*/ 	.byte	0x04, 0x17
        /*000a*/ 	.short	(.L_33 - .L_32)
.L_32:
        /*000c*/ 	.word	0x00000000
        /*0010*/ 	.short	0x0000
        /*0012*/ 	.short	0x0000
        /*0014*/ 	.byte	0x00, 0xf0, 0x01, 0x20


	//----- nvinfo : EIATTR_AT_ENTRY_FRAGMENTS
	.align		4
.L_33:
        /*0018*/ 	.byte	0x04, 0x4f
        /*001a*/ 	.short	(.L_35 - .L_34)


	//   ....[0]....
.L_34:
        /*001c*/ 	.word	0x00000006


	//----- nvinfo : EIATTR_RESERVED_SMEM_USED
	.align		4
.L_35:
        /*0020*/ 	.byte	0x01, 0x41
	.zero		2


	//----- nvinfo : EIATTR_SPARSE_MMA_MASK
	.align		4
        /*0024*/ 	.byte	0x03, 0x50
        /*0026*/ 	.short	0x0000


	//----- nvinfo : EIATTR_TCGEN05_1CTA_USED
	.align		4
        /*0028*/ 	.byte	0x01, 0x51
	.zero		2


	//----- nvinfo : EIATTR_MAXREG_COUNT
	.align		4
        /*002c*/ 	.byte	0x03, 0x1b
        /*002e*/ 	.short	0x00ff


	//----- nvinfo : EIATTR_NUM_BARRIERS
	.align		4
        /*0030*/ 	.byte	0x02, 0x4c
        /*0032*/ 	.byte	0x07
	.zero		1


	//----- nvinfo : EIATTR_EXTERNS
	.align		4
        /*0034*/ 	.byte	0x04, 0x0f
        /*0036*/ 	.short	(.L_37 - .L_36)


	//   ....[0]....
	.align		4
.L_36:
        /*0038*/ 	.word	index@(__assertfail)


	//----- nvinfo : EIATTR_MERCURY_ISA_VERSION
	.align		4
.L_37:
        /*003c*/ 	.byte	0x03, 0x5f
        /*003e*/ 	.short	0x0101


	//----- nvinfo : EIATTR_INT_WARP_WIDE_INSTR_OFFSETS
	.align		4
        /*0040*/ 	.byte	0x04, 0x31
        /*0042*/ 	.short	(.L_39 - .L_38)


	//   ....[0]....
.L_38:
        /*0044*/ 	.word	0x00003c40


	//   ....[1]....
        /*0048*/ 	.word	0x00003c70


	//   ....[2]....
        /*004c*/ 	.word	0x00003c90


	//   ....[3]....
        /*0050*/ 	.word	0x000047c0


	//   ....[4]....
        /*0054*/ 	.word	0x00004870


	//----- nvinfo : EIATTR_COOP_GROUP_MASK_REGIDS
	.align		4
.L_39:
        /*0058*/ 	.byte	0x04, 0x29
        /*005a*/ 	.short	(.L_41 - .L_40)


	//   ....[0]....
.L_40:
        /*005c*/ 	.word	0xffffffff


	//   ....[1]....
        /*0060*/ 	.word	0xffffffff


	//   ....[2]....
        /*0064*/ 	.word	0xffffffff


	//   ....[3]....
        /*0068*/ 	.word	0xffffffff


	//   ....[4]....
        /*006c*/ 	.word	0xffffffff


	//   ....[5]....
        /*0070*/ 	.word	0xffffffff


	//   ....[6]....
        /*0074*/ 	.word	0xffffffff


	//   ....[7]....
        /*0078*/ 	.word	0xffffffff


	//   ....[8]....
        /*007c*/ 	.word	0xffffffff


	//   ....[9]....
        /*0080*/ 	.word	0xffffffff


	//   ....[10]....
        /*0084*/ 	.word	0xffffffff


	//   ....[11]....
        /*0088*/ 	.word	0xffffffff


	//   ....[12]....
        /*008c*/ 	.word	0xffffffff


	//   ....[13]....
        /*0090*/ 	.word	0xffffffff


	//----- nvinfo : EIATTR_COOP_GROUP_INSTR_OFFSETS
	.align		4
.L_41:
        /*0094*/ 	.byte	0x04, 0x28
        /*0096*/ 	.short	(.L_43 - .L_42)


	//   ....[0]....
.L_42:
        /*0098*/ 	.word	0x00000080


	//   ....[1]....
        /*009c*/ 	.word	0x000004e0


	//   ....[2]....
        /*00a0*/ 	.word	0x000006b0


	//   ....[3]....
        /*00a4*/ 	.word	0x000007f0


	//   ....[4]....
        /*00a8*/ 	.word	0x000008f0


	//   ....[5]....
        /*00ac*/ 	.word	0x00000a60


	//   ....[6]....
        /*00b0*/ 	.word	0x00000c00


	//   ....[7]....
        /*00b4*/ 	.word	0x00000db0


	//   ....[8]....
        /*00b8*/ 	.word	0x00001f60


	//   ....[9]....
        /*00bc*/ 	.word	0x00002e90


	//   ....[10]....
        /*00c0*/ 	.word	0x000030a0


	//   ....[11]....
        /*00c4*/ 	.word	0x000030d0


	//   ....[12]....
        /*00c8*/ 	.word	0x00003b20


	//   ....[13]....
        /*00cc*/ 	.word	0x00003d50


	//----- nvinfo : EIATTR_VRC_CTA_INIT_COUNT
	.align		4
.L_43:
        /*00d0*/ 	.byte	0x02, 0x4a
        /*00d2*/ 	.byte	0x80
	.zero		1


	//----- nvinfo : EIATTR_SYSCALL_OFFSETS
	.align		4
        /*00d4*/ 	.byte	0x04, 0x46
        /*00d6*/ 	.short	(.L_45 - .L_44)


	//   ....[0]....
.L_44:
        /*00d8*/ 	.word	0x000053b0


	//   ....[1]....
        /*00dc*/ 	.word	0x000054f0


	//   ....[2]....
        /*00e0*/ 	.word	0x00005cb0


	//----- nvinfo : EIATTR_MBARRIER_INSTR_OFFSETS
	.align		4
.L_45:
        /*00e4*/ 	.byte	0x04, 0x39
        /*00e6*/ 	.short	(.L_47 - .L_46)


	//   ....[0]....
.L_46:
        /*00e8*/ 	.word	0x00000600
        /*00ec*/ 	.word	0x000000ff
        /*00f0*/ 	.word	0x00000000
        /*00f4*/ 	.short	0x0100
        /*00f6*/ 	.byte	0x04
	.zero		1


	//   ....[1]....
        /*00f8*/ 	.word	0x00000610
        /*00fc*/ 	.word	0x000000ff
        /*0100*/ 	.word	0x00000028
        /*0104*/ 	.short	0x0100
        /*0106*/ 	.byte	0x04
	.zero		1


	//   ....[2]....
        /*0108*/ 	.word	0x00000620
        /*010c*/ 	.word	0x000000ff
        /*0110*/ 	.word	0x00000008
        /*0114*/ 	.short	0x0100
        /*0116*/ 	.byte	0x04
	.zero		1


	//   ....[3]....
        /*0118*/ 	.word	0x00000630
        /*011c*/ 	.word	0x000000ff
        /*0120*/ 	.word	0x00000030
        /*0124*/ 	.short	0x0100
        /*0126*/ 	.byte	0x04
	.zero		1


	//   ....[4]....
        /*0128*/ 	.word	0x00000640
        /*012c*/ 	.word	0x000000ff
        /*0130*/ 	.word	0x00000010
        /*0134*/ 	.short	0x0100
        /*0136*/ 	.byte	0x04
	.zero		1


	//   ....[5]....
        /*0138*/ 	.word	0x00000650
        /*013c*/ 	.word	0x000000ff
        /*0140*/ 	.word	0x00000038
        /*0144*/ 	.short	0x0100
        /*0146*/ 	.byte	0x04
	.zero		1


	//   ....[6]....
        /*0148*/ 	.word	0x00000660
        /*014c*/ 	.word	0x000000ff
        /*0150*/ 	.word	0x00000018
        /*0154*/ 	.short	0x0100
        /*0156*/ 	.byte	0x04
	.zero		1


	//   ....[7]....
        /*0158*/ 	.word	0x00000670
        /*015c*/ 	.word	0x000000ff
        /*0160*/ 	.word	0x00000040
        /*0164*/ 	.short	0x0100
        /*0166*/ 	.byte	0x04
	.zero		1


	//   ....[8]....
        /*0168*/ 	.word	0x00000680
        /*016c*/ 	.word	0x000000ff
        /*0170*/ 	.word	0x00000020
        /*0174*/ 	.short	0x0100
        /*0176*/ 	.byte	0x04
	.zero		1


	//   ....[9]....
        /*0178*/ 	.word	0x00000690
        /*017c*/ 	.word	0x000000ff
        /*0180*/ 	.word	0x00000048
        /*0184*/ 	.short	0x0100
        /*0186*/ 	.byte	0x04
	.zero		1


	//   ....[10]....
        /*0188*/ 	.word	0x000007c0
        /*018c*/ 	.word	0x000000ff
        /*0190*/ 	.word	0x00000050
        /*0194*/ 	.short	0x0100
        /*0196*/ 	.byte	0x04
	.zero		1


	//   ....[11]....
        /*0198*/ 	.word	0x000007d0
        /*019c*/ 	.word	0x000000ff
        /*01a0*/ 	.word	0x00000058
        /*01a4*/ 	.short	0x0100
        /*01a6*/ 	.byte	0x04
	.zero		1


	//   ....[12]....
        /*01a8*/ 	.word	0x000008c0
        /*01ac*/ 	.word	0x000000ff
        /*01b0*/ 	.word	0x00000060
        /*01b4*/ 	.short	0x0100
        /*01b6*/ 	.byte	0x06
	.zero		1


	//   ....[13]....
        /*01b8*/ 	.word	0x000008d0
        /*01bc*/ 	.word	0x000000ff
        /*01c0*/ 	.word	0x00000068
        /*01c4*/ 	.short	0x0100
        /*01c6*/ 	.byte	0x06
	.zero		1


	//   ....[14]....
        /*01c8*/ 	.word	0x00000a10
        /*01cc*/ 	.word	0x000000ff
        /*01d0*/ 	.word	0x00000070
        /*01d4*/ 	.short	0x0100
        /*01d6*/ 	.byte	0x06
	.zero		1


	//   ....[15]....
        /*01d8*/ 	.word	0x00000a20
        /*01dc*/ 	.word	0x000000ff
        /*01e0*/ 	.word	0x00000080
        /*01e4*/ 	.short	0x0100
        /*01e6*/ 	.byte	0x06
	.zero		1


	//   ....[16]....
        /*01e8*/ 	.word	0x00000a30
        /*01ec*/ 	.word	0x000000ff
        /*01f0*/ 	.word	0x00000078
        /*01f4*/ 	.short	0x0100
        /*01f6*/ 	.byte	0x06
	.zero		1


	//   ....[17]....
        /*01f8*/ 	.word	0x00000a40
        /*01fc*/ 	.word	0x000000ff
        /*0200*/ 	.word	0x00000088
        /*0204*/ 	.short	0x0100
        /*0206*/ 	.byte	0x06
	.zero		1


	//   ....[18]....
        /*0208*/ 	.word	0x00000b70
        /*020c*/ 	.word	0x000000ff
        /*0210*/ 	.word	0x00000090
        /*0214*/ 	.short	0x0100
        /*0216*/ 	.byte	0x04
	.zero		1


	//   ....[19]....
        /*0218*/ 	.word	0x00000b80
        /*021c*/ 	.word	0x000000ff
        /*0220*/ 	.word	0x000000b0
        /*0224*/ 	.short	0x0100
        /*0226*/ 	.byte	0x04
	.zero		1


	//   ....[20]....
        /*0228*/ 	.word	0x00000b90
        /*022c*/ 	.word	0x000000ff
        /*0230*/ 	.word	0x00000098
        /*0234*/ 	.short	0x0100
        /*0236*/ 	.byte	0x04
	.zero		1


	//   ....[21]....
        /*0238*/ 	.word	0x00000ba0
        /*023c*/ 	.word	0x000000ff
        /*0240*/ 	.word	0x000000b8
        /*0244*/ 	.short	0x0100
        /*0246*/ 	.byte	0x04
	.zero		1


	//   ....[22]....
        /*0248*/ 	.word	0x00000bb0
        /*024c*/ 	.word	0x000000ff
        /*0250*/ 	.word	0x000000a0
        /*0254*/ 	.short	0x0100
        /*0256*/ 	.byte	0x04
	.zero		1


	//   ....[23]....
        /*0258*/ 	.word	0x00000bc0
        /*025c*/ 	.word	0x000000ff
        /*0260*/ 	.word	0x000000c0
        /*0264*/ 	.short	0x0100
        /*0266*/ 	.byte	0x04
	.zero		1


	//   ....[24]....
        /*0268*/ 	.word	0x00000bd0
        /*026c*/ 	.word	0x000000ff
        /*0270*/ 	.word	0x000000a8
        /*0274*/ 	.short	0x0100
        /*0276*/ 	.byte	0x04
	.zero		1


	//   ....[25]....
        /*0278*/ 	.word	0x00000be0
        /*027c*/ 	.word	0x000000ff
        /*0280*/ 	.word	0x000000c8
        /*0284*/ 	.short	0x0100
        /*0286*/ 	.byte	0x04
	.zero		1


	//   ....[26]....
        /*0288*/ 	.word	0x00000cd0
        /*028c*/ 	.word	0x000000ff
        /*0290*/ 	.word	0x000000d0
        /*0294*/ 	.short	0x0100
        /*0296*/ 	.byte	0x04
	.zero		1


	//   ....[27]....
        /*0298*/ 	.word	0x00000ce0
        /*029c*/ 	.word	0x000000ff
        /*02a0*/ 	.word	0x000000e0
        /*02a4*/ 	.short	0x0100
        /*02a6*/ 	.byte	0x04
	.zero		1


	//   ....[28]....
        /*02a8*/ 	.word	0x00000cf0
        /*02ac*/ 	.word	0x000000ff
        /*02b0*/ 	.word	0x000000d8
        /*02b4*/ 	.short	0x0100
        /*02b6*/ 	.byte	0x04
	.zero		1


	//   ....[29]....
        /*02b8*/ 	.word	0x00000d00
        /*02bc*/ 	.word	0x000000ff
        /*02c0*/ 	.word	0x000000e8
        /*02c4*/ 	.short	0x0100
        /*02c6*/ 	.byte	0x04
	.zero		1


	//   ....[30]....
        /*02c8*/ 	.word	0x00001810
        /*02cc*/ 	.word	0x00000000
        /*02d0*/ 	.word	0x000000e0
        /*02d4*/ 	.short	0x010a
        /*02d6*/ 	.byte	0xff
	.zero		1


	//   ....[31]....
        /*02d8*/ 	.word	0x00001840
        /*02dc*/ 	.word	0x00000000
        /*02e0*/ 	.word	0x000000d0
        /*02e4*/ 	.short	0x0101
        /*02e6*/ 	.byte	0xff
	.zero		1


	//   ....[32]....
        /*02e8*/ 	.word	0x000018f0
        /*02ec*/ 	.word	0x000000ff
        /*02f0*/ 	.word	0x00000028
        /*02f4*/ 	.short	0x010a
        /*02f6*/ 	.byte	0x04
	.zero		1


	//   ....[33]....
        /*02f8*/ 	.word	0x00001970
        /*02fc*/ 	.word	0x000000ff
        /*0300*/ 	.word	0x00000028
        /*0304*/ 	.short	0x010a
        /*0306*/ 	.byte	0x21
	.zero		1


	//   ....[34]....
        /*0308*/ 	.word	0x00001b00
        /*030c*/ 	.word	0x000000ff
        /*0310*/ 	.word	0x00000028
        /*0314*/ 	.short	0x010a
        /*0316*/ 	.byte	0x08
	.zero		1


	//   ....[35]....
        /*0318*/ 	.word	0x00001c20
        /*031c*/ 	.word	0x000000ff
        /*0320*/ 	.word	0x00000068
        /*0324*/ 	.short	0x0101
        /*0326*/ 	.byte	0x07
	.zero		1


	//   ....[36]....
        /*0328*/ 	.word	0x00001c40
        /*032c*/ 	.word	0x000000ff
        /*0330*/ 	.word	0x00000028
        /*0334*/ 	.short	0x010a
        /*0336*/ 	.byte	0x04
	.zero		1


	//   ....[37]....
        /*0338*/ 	.word	0x00001cc0
        /*033c*/ 	.word	0x000000ff
        /*0340*/ 	.word	0x00000028
        /*0344*/ 	.short	0x010a
        /*0346*/ 	.byte	0x11
	.zero		1


	//   ....[38]....
        /*0348*/ 	.word	0x00001e50
        /*034c*/ 	.word	0x000000ff
        /*0350*/ 	.word	0x00000028
        /*0354*/ 	.short	0x010a
        /*0356*/ 	.byte	0x06
	.zero		1


	//   ....[39]....
        /*0358*/ 	.word	0x00001f90
        /*035c*/ 	.word	0x00000003
        /*0360*/ 	.word	0x00000070
        /*0364*/ 	.short	0x010a
        /*0366*/ 	.byte	0xff
	.zero		1


	//   ....[40]....
        /*0368*/ 	.word	0x000020e0
        /*036c*/ 	.word	0x00000000
        /*0370*/ 	.word	0x00000000
        /*0374*/ 	.short	0x0101
        /*0376*/ 	.byte	0xff
	.zero		1


	//   ....[41]....
        /*0378*/ 	.word	0x00002680
        /*037c*/ 	.word	0x000000ff
        /*0380*/ 	.word	0x00000000
        /*0384*/ 	.short	0x010a
        /*0386*/ 	.byte	0x04
	.zero		1


	//   ....[42]....
        /*0388*/ 	.word	0x00002710
        /*038c*/ 	.word	0x000000ff
        /*0390*/ 	.word	0x00000000
        /*0394*/ 	.short	0x010a
        /*0396*/ 	.byte	0x05
	.zero		1


	//   ....[43]....
        /*0398*/ 	.word	0x000027a0
        /*039c*/ 	.word	0x000000ff
        /*03a0*/ 	.word	0x00000000
        /*03a4*/ 	.short	0x010a
        /*03a6*/ 	.byte	0x05
	.zero		1


	//   ....[44]....
        /*03a8*/ 	.word	0x00002830
        /*03ac*/ 	.word	0x000000ff
        /*03b0*/ 	.word	0x00000000
        /*03b4*/ 	.short	0x010a
        /*03b6*/ 	.byte	0x05
	.zero		1


	//   ....[45]....
        /*03b8*/ 	.word	0x000028d0
        /*03bc*/ 	.word	0x00000000
        /*03c0*/ 	.word	0x00000000
        /*03c4*/ 	.short	0x010a
        /*03c6*/ 	.byte	0xff
	.zero		1


	//   ....[46]....
        /*03c8*/ 	.word	0x000029f0
        /*03cc*/ 	.word	0x00000002
        /*03d0*/ 	.word	0x000000d0
        /*03d4*/ 	.short	0x010a
        /*03d6*/ 	.byte	0xff
	.zero		1


	//   ....[47]....
        /*03d8*/ 	.word	0x00002a60
        /*03dc*/ 	.word	0x00000002
        /*03e0*/ 	.word	0x00000000
        /*03e4*/ 	.short	0x0101
        /*03e6*/ 	.byte	0xff
	.zero		1


	//   ....[48]....
        /*03e8*/ 	.word	0x00002a80
        /*03ec*/ 	.word	0x000000ff
        /*03f0*/ 	.word	0x00000080
        /*03f4*/ 	.short	0x010a
        /*03f6*/ 	.byte	0x04
	.zero		1


	//   ....[49]....
        /*03f8*/ 	.word	0x00002ba0
        /*03fc*/ 	.word	0x00000002
        /*0400*/ 	.word	0x00000070
        /*0404*/ 	.short	0x010a
        /*0406*/ 	.byte	0xff
	.zero		1


	//   ....[50]....
        /*0408*/ 	.word	0x00002ca0
        /*040c*/ 	.word	0x00000002
        /*0410*/ 	.word	0x00000000
        /*0414*/ 	.short	0x0101
        /*0416*/ 	.byte	0xff
	.zero		1


	//   ....[51]....
        /*0418*/ 	.word	0x00002d30
        /*041c*/ 	.word	0x000000ff
        /*0420*/ 	.word	0x00000080
        /*0424*/ 	.short	0x0106
        /*0426*/ 	.byte	0x04
	.zero		1


	//   ....[52]....
        /*0428*/ 	.word	0x00002d50
        /*042c*/ 	.word	0x000000ff
        /*0430*/ 	.word	0x00000080
        /*0434*/ 	.short	0x010a
        /*0436*/ 	.byte	0x04
	.zero		1


	//   ....[53]....
        /*0438*/ 	.word	0x00002de0
        /*043c*/ 	.word	0x000000ff
        /*0440*/ 	.word	0x00000080
        /*0444*/ 	.short	0x0106
        /*0446*/ 	.byte	0x07
	.zero		1


	//   ....[54]....
        /*0448*/ 	.word	0x00002e20
        /*044c*/ 	.word	0x00000000
        /*0450*/ 	.word	0x00000080
        /*0454*/ 	.short	0x010a
        /*0456*/ 	.byte	0xff
	.zero		1


	//   ....[55]....
        /*0458*/ 	.word	0x00003370
        /*045c*/ 	.word	0x00000000
        /*0460*/ 	.word	0x00000070
        /*0464*/ 	.short	0x010a
        /*0466*/ 	.byte	0xff
	.zero		1


	//   ....[56]....
        /*0468*/ 	.word	0x00003480
        /*046c*/ 	.word	0x00000003
        /*0470*/ 	.word	0x00000000
        /*0474*/ 	.short	0x0101
        /*0476*/ 	.byte	0xff
	.zero		1


	//   ....[57]....
        /*0478*/ 	.word	0x00003490
        /*047c*/ 	.word	0x000000ff
        /*0480*/ 	.word	0x00000000
        /*0484*/ 	.short	0x010a
        /*0486*/ 	.byte	0x04
	.zero		1


	//   ....[58]....
        /*0488*/ 	.word	0x000034b0
        /*048c*/ 	.word	0x000000ff
        /*0490*/ 	.word	0x000000b0
        /*0494*/ 	.short	0x010a
        /*0496*/ 	.byte	0x1e
	.zero		1


	//   ....[59]....
        /*0498*/ 	.word	0x00003580
        /*049c*/ 	.word	0x000000ff
        /*04a0*/ 	.word	0x00000000
        /*04a4*/ 	.short	0x010a
        /*04a6*/ 	.byte	0x05
	.zero		1


	//   ....[60]....
        /*04a8*/ 	.word	0x000036c0
        /*04ac*/ 	.word	0x000000ff
        /*04b0*/ 	.word	0x00000000
        /*04b4*/ 	.short	0x010a
        /*04b6*/ 	.byte	0x04
	.zero		1


	//   ....[61]....
        /*04b8*/ 	.word	0x00003950
        /*04bc*/ 	.word	0x000000ff
        /*04c0*/ 	.word	0x00000000
        /*04c4*/ 	.short	0x010a
        /*04c6*/ 	.byte	0x04
	.zero		1


	//   ....[62]....
        /*04c8*/ 	.word	0x000039e0
        /*04cc*/ 	.word	0x000000ff
        /*04d0*/ 	.word	0x00000000
        /*04d4*/ 	.short	0x010a
        /*04d6*/ 	.byte	0x05
	.zero		1


	//   ....[63]....
        /*04d8*/ 	.word	0x00003a70
        /*04dc*/ 	.word	0x000000ff
        /*04e0*/ 	.word	0x00000000
        /*04e4*/ 	.short	0x010a
        /*04e6*/ 	.byte	0x05
	.zero		1


	//   ....[64]....
        /*04e8*/ 	.word	0x00003b00
        /*04ec*/ 	.word	0x000000ff
        /*04f0*/ 	.word	0x00000000
        /*04f4*/ 	.short	0x010a
        /*04f6*/ 	.byte	0x04
	.zero		1


	//   ....[65]....
        /*04f8*/ 	.word	0x00003fa0
        /*04fc*/ 	.word	0x00000007
        /*0500*/ 	.word	0x00000070
        /*0504*/ 	.short	0x010a
        /*0506*/ 	.byte	0xff
	.zero		1


	//   ....[66]....
        /*0508*/ 	.word	0x00004110
        /*050c*/ 	.word	0x00000000
        /*0510*/ 	.word	0x00000000
        /*0514*/ 	.short	0x0101
        /*0516*/ 	.byte	0xff
	.zero		1


	//   ....[67]....
        /*0518*/ 	.word	0x00004580
        /*051c*/ 	.word	0x000000ff
        /*0520*/ 	.word	0x00000068
        /*0524*/ 	.short	0x010a
        /*0526*/ 	.byte	0x11
	.zero		1


	//   ....[68]....
        /*0528*/ 	.word	0x00004700
        /*052c*/ 	.word	0x000000ff
        /*0530*/ 	.word	0x00000058
        /*0534*/ 	.short	0x010a
        /*0536*/ 	.byte	0x11
	.zero		1


	//   ....[69]....
        /*0538*/ 	.word	0x00004910
        /*053c*/ 	.word	0x000000ff
        /*0540*/ 	.word	0x00000050
        /*0544*/ 	.short	0x010b
        /*0546*/ 	.byte	0x11
	.zero		1


	//   ....[70]....
        /*0548*/ 	.word	0x00004920
        /*054c*/ 	.word	0x000000ff
        /*0550*/ 	.word	0x00000000
        /*0554*/ 	.short	0x0101
        /*0556*/ 	.byte	0x1b
	.zero		1


	//   ....[71]....
        /*0558*/ 	.word	0x00004960
        /*055c*/ 	.word	0x00000000
        /*0560*/ 	.word	0x00000058
        /*0564*/ 	.short	0x010a
        /*0566*/ 	.byte	0xff
	.zero		1


	//   ....[72]....
        /*0568*/ 	.word	0x00004c70
        /*056c*/ 	.word	0x00000003
        /*0570*/ 	.word	0x00000070
        /*0574*/ 	.short	0x010a
        /*0576*/ 	.byte	0xff
	.zero		1


	//   ....[73]....
        /*0578*/ 	.word	0x00004df0
        /*057c*/ 	.word	0x00000000
        /*0580*/ 	.word	0x00000000
        /*0584*/ 	.short	0x0101
        /*0586*/ 	.byte	0xff
	.zero		1


	//   ....[74]....
        /*0588*/ 	.word	0x00005890
        /*058c*/ 	.word	0x000000ff
        /*0590*/ 	.word	0x00000050
        /*0594*/ 	.short	0x010a
        /*0596*/ 	.byte	0x2c
	.zero		1


	//   ....[75]....
        /*0598*/ 	.word	0x000058a0
        /*059c*/ 	.word	0x00000016
        /*05a0*/ 	.word	0x00000090
        /*05a4*/ 	.short	0x010a
        /*05a6*/ 	.byte	0xff
	.zero		1


	//   ....[76]....
        /*05a8*/ 	.word	0x00005a30
        /*05ac*/ 	.word	0x000000ff
        /*05b0*/ 	.word	0x00000050
        /*05b4*/ 	.short	0x010a
        /*05b6*/ 	.byte	0x2c
	.zero		1


	//   ....[77]....
        /*05b8*/ 	.word	0x00005b30
        /*05bc*/ 	.word	0x000000ff
        /*05c0*/ 	.word	0x00000000
        /*05c4*/ 	.short	0x0101
        /*05c6*/ 	.byte	0x04
	.zero		1


	//   ....[78]....
        /*05c8*/ 	.word	0x00005b90
        /*05cc*/ 	.word	0x00000016
        /*05d0*/ 	.word	0x00000090
        /*05d4*/ 	.short	0x010a
        /*05d6*/ 	.byte	0xff
	.zero		1


	//   ....[79]....
        /*05d8*/ 	.word	0x000061f0
        /*05dc*/ 	.word	0x000000ff
        /*05e0*/ 	.word	0x00000000
        /*05e4*/ 	.short	0x0101
        /*05e6*/ 	.byte	0x04
	.zero		1


	//   ....[80]....
        /*05e8*/ 	.word	0x00006ff0
        /*05ec*/ 	.word	0x00000000
        /*05f0*/ 	.word	0x000000e0
        /*05f4*/ 	.short	0x010a
        /*05f6*/ 	.byte	0xff
	.zero		1


	//   ....[81]....
        /*05f8*/ 	.word	0x00007050
        /*05fc*/ 	.word	0x00000000
        /*0600*/ 	.word	0x00000028
        /*0604*/ 	.short	0x010a
        /*0606*/ 	.byte	0xff
	.zero		1


	//   ....[82]....
        /*0608*/ 	.word	0x000070b0
        /*060c*/ 	.word	0x00000000
        /*0610*/ 	.word	0x00000028
        /*0614*/ 	.short	0x010a
        /*0616*/ 	.byte	0xff
	.zero		1


	//   ....[83]....
        /*0618*/ 	.word	0x00007100
        /*061c*/ 	.word	0x00000003
        /*0620*/ 	.word	0x00000070
        /*0624*/ 	.short	0x010a
        /*0626*/ 	.byte	0xff
	.zero		1


	//   ....[84]....
        /*0628*/ 	.word	0x00007160
        /*062c*/ 	.word	0x00000000
        /*0630*/ 	.word	0x00000000
        /*0634*/ 	.short	0x010a
        /*0636*/ 	.byte	0xff
	.zero		1


	//   ....[85]....
        /*0638*/ 	.word	0x000071c0
        /*063c*/ 	.word	0x00000000
        /*0640*/ 	.word	0x00000000
        /*0644*/ 	.short	0x010a
        /*0646*/ 	.byte	0xff
	.zero		1


	//   ....[86]....
        /*0648*/ 	.word	0x00007220
        /*064c*/ 	.word	0x00000000
        /*0650*/ 	.word	0x00000000
        /*0654*/ 	.short	0x010a
        /*0656*/ 	.byte	0xff
	.zero		1


	//   ....[87]....
        /*0658*/ 	.word	0x00007280
        /*065c*/ 	.word	0x00000000
        /*0660*/ 	.word	0x00000000
        /*0664*/ 	.short	0x010a
        /*0666*/ 	.byte	0xff
	.zero		1


	//   ....[88]....
        /*0668*/ 	.word	0x000072d0
        /*066c*/ 	.word	0x00000002
        /*0670*/ 	.word	0x000000d0
        /*0674*/ 	.short	0x010a
        /*0676*/ 	.byte	0xff
	.zero		1


	//   ....[89]....
        /*0678*/ 	.word	0x00007330
        /*067c*/ 	.word	0x00000002
        /*0680*/ 	.word	0x00000080
        /*0684*/ 	.short	0x010a
        /*0686*/ 	.byte	0xff
	.zero		1


	//   ....[90]....
        /*0688*/ 	.word	0x00007380
        /*068c*/ 	.word	0x00000002
        /*0690*/ 	.word	0x00000070
        /*0694*/ 	.short	0x010a
        /*0696*/ 	.byte	0xff
	.zero		1


	//   ....[91]....
        /*0698*/ 	.word	0x000073e0
        /*069c*/ 	.word	0x00000000
        /*06a0*/ 	.word	0x00000080
        /*06a4*/ 	.short	0x010a
        /*06a6*/ 	.byte	0xff
	.zero		1


	//   ....[92]....
        /*06a8*/ 	.word	0x00007430
        /*06ac*/ 	.word	0x00000000
        /*06b0*/ 	.word	0x00000070
        /*06b4*/ 	.short	0x010a
        /*06b6*/ 	.byte	0xff
	.zero		1


	//   ....[93]....
        /*06b8*/ 	.word	0x00007490
        /*06bc*/ 	.word	0x00000002
        /*06c0*/ 	.word	0x000000b0
        /*06c4*/ 	.short	0x010a
        /*06c6*/ 	.byte	0xff
	.zero		1


	//   ....[94]....
        /*06c8*/ 	.word	0x000074f0
        /*06cc*/ 	.word	0x00000000
        /*06d0*/ 	.word	0x00000000
        /*06d4*/ 	.short	0x010a
        /*06d6*/ 	.byte	0xff
	.zero		1


	//   ....[95]....
        /*06d8*/ 	.word	0x00007550
        /*06dc*/ 	.word	0x00000000
        /*06e0*/ 	.word	0x00000000
        /*06e4*/ 	.short	0x010a
        /*06e6*/ 	.byte	0xff
	.zero		1


	//   ....[96]....
        /*06e8*/ 	.word	0x000075b0
        /*06ec*/ 	.word	0x00000000
        /*06f0*/ 	.word	0x00000000
        /*06f4*/ 	.short	0x010a
        /*06f6*/ 	.byte	0xff
	.zero		1


	//   ....[97]....
        /*06f8*/ 	.word	0x00007610
        /*06fc*/ 	.word	0x00000000
        /*0700*/ 	.word	0x00000000
        /*0704*/ 	.short	0x010a
        /*0706*/ 	.byte	0xff
	.zero		1


	//   ....[98]....
        /*0708*/ 	.word	0x00007670
        /*070c*/ 	.word	0x00000000
        /*0710*/ 	.word	0x00000000
        /*0714*/ 	.short	0x010a
        /*0716*/ 	.byte	0xff
	.zero		1


	//   ....[99]....
        /*0718*/ 	.word	0x000076c0
        /*071c*/ 	.word	0x00000007
        /*0720*/ 	.word	0x00000070
        /*0724*/ 	.short	0x010a
        /*0726*/ 	.byte	0xff
	.zero		1


	//   ....[100]....
        /*0728*/ 	.word	0x00007720
        /*072c*/ 	.word	0x00000000
        /*0730*/ 	.word	0x00000068
        /*0734*/ 	.short	0x010a
        /*0736*/ 	.byte	0xff
	.zero		1


	//   ....[101]....
        /*0738*/ 	.word	0x00007780
        /*073c*/ 	.word	0x00000000
        /*0740*/ 	.word	0x00000058
        /*0744*/ 	.short	0x010a
        /*0746*/ 	.byte	0xff
	.zero		1


	//   ....[102]....
        /*0748*/ 	.word	0x000077d0
        /*074c*/ 	.word	0x00000003
        /*0750*/ 	.word	0x00000070
        /*0754*/ 	.short	0x010a
        /*0756*/ 	.byte	0xff
	.zero		1


	//   ....[103]....
        /*0758*/ 	.word	0x00007830
        /*075c*/ 	.word	0x00000000
        /*0760*/ 	.word	0x00000050
        /*0764*/ 	.short	0x010a
        /*0766*/ 	.byte	0xff
	.zero		1


	//   ....[104]....
        /*0768*/ 	.word	0x00007880
        /*076c*/ 	.word	0x00000016
        /*0770*/ 	.word	0x00000090
        /*0774*/ 	.short	0x010a
        /*0776*/ 	.byte	0xff
	.zero		1


	//----- nvinfo : EIATTR_NUM_MBARRIERS
	.align		4
.L_47:
        /*0778*/ 	.byte	0x03, 0x38
        /*077a*/ 	.short	0x001e


	//----- nvinfo : EIATTR_EXIT_INSTR_OFFSETS
	.align		4
        /*077c*/ 	.byte	0x04, 0x1c
        /*077e*/ 	.short	(.L_49 - .L_48)


	//   ....[0]....
.L_48:
        /*0780*/ 	.word	0x00002900


	//   ....[1]....
        /*0784*/ 	.word	0x00002df0


	//   ....[2]....
        /*0788*/ 	.word	0x00002e50


	//   ....[3]....
        /*078c*/ 	.word	0x00003d60


	//   ....[4]....
        /*0790*/ 	.word	0x00004990


	//   ....[5]....
        /*0794*/ 	.word	0x000049d0


	//   ....[6]....
        /*0798*/ 	.word	0x00006fe0


	//----- nvinfo : EIATTR_MAX_THREADS
	.align		4
.L_49:
        /*079c*/ 	.byte	0x04, 0x05
        /*079e*/ 	.short	(.L_51 - .L_50)
.L_50:
        /*07a0*/ 	.word	0x00000100
        /*07a4*/ 	.word	0x00000001
        /*07a8*/ 	.word	0x00000001


	//----- nvinfo : EIATTR_CRS_STACK_SIZE
	.align		4
.L_51:
        /*07ac*/ 	.byte	0x04, 0x1e
        /*07ae*/ 	.short	(.L_53 - .L_52)
.L_52:
        /*07b0*/ 	.word	0x00000000


	//----- nvinfo : EIATTR_CBANK_PARAM_SIZE
	.align		4
.L_53:
        /*07b4*/ 	.byte	0x03, 0x19
        /*07b6*/ 	.short	0x0800


	//----- nvinfo : EIATTR_PARAM_CBANK
	.align		4
        /*07b8*/ 	.byte	0x04, 0x0a
        /*07ba*/ 	.short	(.L_55 - .L_54)
	.align		4
.L_54:
        /*07bc*/ 	.word	index@(.nv.constant0._ZN7cutlass13device_kernelINS_4gemm6kernel13GemmUniversalIN4cute5tupleIJiiiiEEENS1_10collective13CollectiveMmaINS1_35MainloopSm100TmaUmmaWarpSpecializedILi5ELi2ELi4ENS5_IJNS4_1CILi1EEENSA_ILi2EEESB_EEEEENS5_IJNSA_ILi128EEENSA_ILi64EEESF_EEENS_12float_e5m2_tENS5_IJlSB_lEEESI_SJ_NS4_8TiledMMAINS4_8MMA_AtomIJNS4_10MMA_TraitsINS4_19SM100_MMA_F8F6F4_SSEJSI_SI_fSF_SG_NS4_17integral_constantINS4_4UMMA5MajorELSQ_0EEESR_NSO_INSP_7ScaleInELSS_0EEEST_EEEEEENS4_6LayoutINS5_IJSB_SB_SB_EEENS5_IJNSA_ILi0EEESY_SY_EEEEENS5_IJNS4_10UnderscoreES11_S11_EEEEENS4_23SM90_TMA_LOAD_MULTICASTENS4_14ComposedLayoutINS4_7SwizzleILi3ELi4ELi3EEENS4_18smem_ptr_flag_bitsILi8EEENSW_INS5_IJNSA_ILi8EEESF_EEENS5_IJSF_SB_EEEEEEEvNS4_8identityENS4_13SM90_TMA_LOADES1E_vS1F_EENS_8epilogue10collective18CollectiveEpilogueINS1I_23Sm100TmaWarpSpecializedILi1ELi1ELi64ELb0ELb0EEEJSH_NS5_IJNSW_ISF_SB_EENSW_ISG_SB_EEEEESI_SJ_SI_SJ_NS1I_6fusion15FusionCallbacksIS1M_NS1Q_17LinearCombinationISI_fSI_fLNS_15FloatRoundStyleE2EEESH_S1P_JEEENS4_5SM1004TMEM4LOAD26SM100_TMEM_LOAD_32dp32b64xES1G_NS15_INS16_ILi2ELi4ELi3EEES19_NSW_INS5_IJS1A_SG_EEENS5_IJSG_SB_EEEEEEENS4_39AutoVectorizingCopyWithAssumedAlignmentILi128EEENS4_14SM90_TMA_STOREES24_S26_S26_EEEvvEEEEvNT_6ParamsE)
        /*07c0*/ 	.short	0x0380
        /*07c2*/ 	.short	0x0800


	//----- nvinfo : EIATTR_SW_WAR
	.align		4
.L_55:
        /*07c4*/ 	.byte	0x04, 0x36
        /*07c6*/ 	.short	(.L_57 - .L_56)
.L_56:
        /*07c8*/ 	.word	0x00000008
.L_57:


//--------------------- .nv.callgraph             --------------------------
	.section	.nv.callgraph,"",@"SHT_CUDA_CALLGRAPH"
	.align	4
	.sectionentsize	8
	.align		4
        /*0000*/ 	.word	0x00000000
	.align		4
        /*0004*/ 	.word	0xffffffff
	.align		4
        /*0008*/ 	.word	index@(_ZN7cutlass13device_kernelINS_4gemm6kernel13GemmUniversalIN4cute5tupleIJiiiiEEENS1_10collective13CollectiveMmaINS1_35MainloopSm100TmaUmmaWarpSpecializedILi5ELi2ELi4ENS5_IJNS4_1CILi1EEENSA_ILi2EEESB_EEEEENS5_IJNSA_ILi128EEENSA_ILi64EEESF_EEENS_12float_e5m2_tENS5_IJlSB_lEEESI_SJ_NS4_8TiledMMAINS4_8MMA_AtomIJNS4_10MMA_TraitsINS4_19SM100_MMA_F8F6F4_SSEJSI_SI_fSF_SG_NS4_17integral_constantINS4_4UMMA5MajorELSQ_0EEESR_NSO_INSP_7ScaleInELSS_0EEEST_EEEEEENS4_6LayoutINS5_IJSB_SB_SB_EEENS5_IJNSA_ILi0EEESY_SY_EEEEENS5_IJNS4_10UnderscoreES11_S11_EEEEENS4_23SM90_TMA_LOAD_MULTICASTENS4_14ComposedLayoutINS4_7SwizzleILi3ELi4ELi3EEENS4_18smem_ptr_flag_bitsILi8EEENSW_INS5_IJNSA_ILi8EEESF_EEENS5_IJSF_SB_EEEEEEEvNS4_8identityENS4_13SM90_TMA_LOADES1E_vS1F_EENS_8epilogue10collective18CollectiveEpilogueINS1I_23Sm100TmaWarpSpecializedILi1ELi1ELi64ELb0ELb0EEEJSH_NS5_IJNSW_ISF_SB_EENSW_ISG_SB_EEEEESI_SJ_SI_SJ_NS1I_6fusion15FusionCallbacksIS1M_NS1Q_17LinearCombinationISI_fSI_fLNS_15FloatRoundStyleE2EEESH_S1P_JEEENS4_5SM1004TMEM4LOAD26SM100_TMEM_LOAD_32dp32b64xES1G_NS15_INS16_ILi2ELi4ELi3EEES19_NSW_INS5_IJS1A_SG_EEENS5_IJSG_SB_EEEEEEENS4_39AutoVectorizingCopyWithAssumedAlignmentILi128EEENS4_14SM90_TMA_STOREES24_S26_S26_EEEvvEEEEvNT_6ParamsE)
	.align		4
        /*000c*/ 	.word	index@(__assertfail)
	.align		4
        /*0010*/ 	.word	0x00000000
	.align		4
        /*0014*/ 	.word	0xfffffffe
	.align		4
        /*0018*/ 	.word	0x00000000
	.align		4
        /*001c*/ 	.word	0xfffffffd
	.align		4
        /*0020*/ 	.word	0x00000000
	.align		4
        /*0024*/ 	.word	0xfffffffc


//--------------------- .nv.constant4             --------------------------
	.section	.nv.constant4,"a",@progbits
	.align	8
	.align		8
.nv.constant4:
        /*0000*/ 	.dword	__assertfail
	.align		8
        /*0008*/ 	.dword	__unnamed_1
	.align		8
        /*0010*/ 	.dword	__unnamed_2
	.align		8
        /*0018*/ 	.dword	_ZN39_INTERNAL_eb73a672_4_k_cu_dff53ab2_95914cuda3std3__45__cpo5beginE
	.align		8
        /*0020*/ 	.dword	_ZN39_INTERNAL_eb73a672_4_k_cu_dff53ab2_95914cuda3std3__45__cpo3endE
	.align		8
        /*0028*/ 	.dword	_ZN39_INTERNAL_eb73a672_4_k_cu_dff53ab2_95914cuda3std3__45__cpo6cbeginE
	.align		8
        /*0030*/ 	.dword	_ZN39_INTERNAL_eb73a672_4_k_cu_dff53ab2_95914cuda3std3__45__cpo4cendE
	.align		8
        /*0038*/ 	.dword	_ZN39_INTERNAL_eb73a672_4_k_cu_dff53ab2_95914cuda3std3__441_GLOBAL__N__eb73a672_4_k_cu_dff53ab2_95916ignoreE
	.align		8
        /*0040*/ 	.dword	_ZN39_INTERNAL_eb73a672_4_k_cu_dff53ab2_95914cuda3std3__419piecewise_constructE
	.align		8
        /*0048*/ 	.dword	_ZN39_INTERNAL_eb73a672_4_k_cu_dff53ab2_95914cuda3std3__48in_placeE
	.align		8
        /*0050*/ 	.dword	_ZN39_INTERNAL_eb73a672_4_k_cu_dff53ab2_95914cuda3std6ranges3__45__cpo4swapE
	.align		8
        /*0058*/ 	.dword	_ZN39_INTERNAL_eb73a672_4_k_cu_dff53ab2_95914cuda3std6ranges3__45__cpo9iter_moveE
	.align		8
        /*0060*/ 	.dword	_ZN39_INTERNAL_eb73a672_4_k_cu_dff53ab2_95914cute7productE
	.align		8
        /*0068*/ 	.dword	_ZN39_INTERNAL_eb73a672_4_k_cu_dff53ab2_95914cute1_E
	.align		8
        /*0070*/ 	.dword	$str$25
	.align		8
        /*0078*/ 	.dword	$str$26
	.align		8
        /*0080*/ 	.dword	$str$27
	.align		8
        /*0088*/ 	.dword	$str$28


//--------------------- .text._ZN7cutlass13device_kernelINS_4gemm6kernel13GemmUniversalIN4cute5tupleIJiiiiEEENS1_10collective13CollectiveMmaINS1_35MainloopSm100TmaUmmaWarpSpecializedILi5ELi2ELi4ENS5_IJNS4_1CILi1EEENSA_ILi2EEESB_EEEEENS5_IJNSA_ILi128EEENSA_ILi64EEESF_EEENS_12float_e5m2_tENS5_IJlSB_lEEESI_SJ_NS4_8TiledMMAINS4_8MMA_AtomIJNS4_10MMA_TraitsINS4_19SM100_MMA_F8F6F4_SSEJSI_SI_fSF_SG_NS4_17integral_constantINS4_4UMMA5MajorELSQ_0EEESR_NSO_INSP_7ScaleInELSS_0EEEST_EEEEEENS4_6LayoutINS5_IJSB_SB_SB_EEENS5_IJNSA_ILi0EEESY_SY_EEEEENS5_IJNS4_10UnderscoreES11_S11_EEEEENS4_23SM90_TMA_LOAD_MULTICASTENS4_14ComposedLayoutINS4_7SwizzleILi3ELi4ELi3EEENS4_18smem_ptr_flag_bitsILi8EEENSW_INS5_IJNSA_ILi8EEESF_EEENS5_IJSF_SB_EEEEEEEvNS4_8identityENS4_13SM90_TMA_LOADES1E_vS1F_EENS_8epilogue10collective18CollectiveEpilogueINS1I_23Sm100TmaWarpSpecializedILi1ELi1ELi64ELb0ELb0EEEJSH_NS5_IJNSW_ISF_SB_EENSW_ISG_SB_EEEEESI_SJ_SI_SJ_NS1I_6fusion15FusionCallbacksIS1M_NS1Q_17LinearCombinationISI_fSI_fLNS_15FloatRoundStyleE2EEESH_S1P_JEEENS4_5SM1004TMEM4LOAD26SM100_TMEM_LOAD_32dp32b64xES1G_NS15_INS16_ILi2ELi4ELi3EEES19_NSW_INS5_IJS1A_SG_EEENS5_IJSG_SB_EEEEEEENS4_39AutoVectorizingCopyWithAssumedAlignmentILi128EEENS4_14SM90_TMA_STOREES24_S26_S26_EEEvvEEEEvNT_6ParamsE --------------------------
	.section	.text._ZN7cutlass13device_kernelINS_4gemm6kernel13GemmUniversalIN4cute5tupleIJiiiiEEENS1_10collective13CollectiveMmaINS1_35MainloopSm100TmaUmmaWarpSpecializedILi5ELi2ELi4ENS5_IJNS4_1CILi1EEENSA_ILi2EEESB_EEEEENS5_IJNSA_ILi128EEENSA_ILi64EEESF_EEENS_12float_e5m2_tENS5_IJlSB_lEEESI_SJ_NS4_8TiledMMAINS4_8MMA_AtomIJNS4_10MMA_TraitsINS4_19SM100_MMA_F8F6F4_SSEJSI_SI_fSF_SG_NS4_17integral_constantINS4_4UMMA5MajorELSQ_0EEESR_NSO_INSP_7ScaleInELSS_0EEEST_EEEEEENS4_6LayoutINS5_IJSB_SB_SB_EEENS5_IJNSA_ILi0EEESY_SY_EEEEENS5_IJNS4_10UnderscoreES11_S11_EEEEENS4_23SM90_TMA_LOAD_MULTICASTENS4_14ComposedLayoutINS4_7SwizzleILi3ELi4ELi3EEENS4_18smem_ptr_flag_bitsILi8EEENSW_INS5_IJNSA_ILi8EEESF_EEENS5_IJSF_SB_EEEEEEEvNS4_8identityENS4_13SM90_TMA_LOADES1E_vS1F_EENS_8epilogue10collective18CollectiveEpilogueINS1I_23Sm100TmaWarpSpecializedILi1ELi1ELi64ELb0ELb0EEEJSH_NS5_IJNSW_ISF_SB_EENSW_ISG_SB_EEEEESI_SJ_SI_SJ_NS1I_6fusion15FusionCallbacksIS1M_NS1Q_17LinearCombinationISI_fSI_fLNS_15FloatRoundStyleE2EEESH_S1P_JEEENS4_5SM1004TMEM4LOAD26SM100_TMEM_LOAD_32dp32b64xES1G_NS15_INS16_ILi2ELi4ELi3EEES19_NSW_INS5_IJS1A_SG_EEENS5_IJSG_SB_EEEEEEENS4_39AutoVectorizingCopyWithAssumedAlignmentILi128EEENS4_14SM90_TMA_STOREES24_S26_S26_EEEvvEEEEvNT_6ParamsE,"ax",@progbits
	.align	128
.text._ZN7cutlass13device_kernelINS_4gemm6kernel13GemmUniversalIN4cute5tupleIJiiiiEEENS1_10collective13CollectiveMmaINS1_35MainloopSm100TmaUmmaWarpSpecializedILi5ELi2ELi4ENS5_IJNS4_1CILi1EEENSA_ILi2EEESB_EEEEENS5_IJNSA_ILi128EEENSA_ILi64EEESF_EEENS_12float_e5m2_tENS5_IJlSB_lEEESI_SJ_NS4_8TiledMMAINS4_8MMA_AtomIJNS4_10MMA_TraitsINS4_19SM100_MMA_F8F6F4_SSEJSI_SI_fSF_SG_NS4_17integral_constantINS4_4UMMA5MajorELSQ_0EEESR_NSO_INSP_7ScaleInELSS_0EEEST_EEEEEENS4_6LayoutINS5_IJSB_SB_SB_EEENS5_IJNSA_ILi0EEESY_SY_EEEEENS5_IJNS4_10UnderscoreES11_S11_EEEEENS4_23SM90_TMA_LOAD_MULTICASTENS4_14ComposedLayoutINS4_7SwizzleILi3ELi4ELi3EEENS4_18smem_ptr_flag_bitsILi8EEENSW_INS5_IJNSA_ILi8EEESF_EEENS5_IJSF_SB_EEEEEEEvNS4_8identityENS4_13SM90_TMA_LOADES1E_vS1F_EENS_8epilogue10collective18CollectiveEpilogueINS1I_23Sm100TmaWarpSpecializedILi1ELi1ELi64ELb0ELb0EEEJSH_NS5_IJNSW_ISF_SB_EENSW_ISG_SB_EEEEESI_SJ_SI_SJ_NS1I_6fusion15FusionCallbacksIS1M_NS1Q_17LinearCombinationISI_fSI_fLNS_15FloatRoundStyleE2EEESH_S1P_JEEENS4_5SM1004TMEM4LOAD26SM100_TMEM_LOAD_32dp32b64xES1G_NS15_INS16_ILi2ELi4ELi3EEES19_NSW_INS5_IJS1A_SG_EEENS5_IJSG_SB_EEEEEEENS4_39AutoVectorizingCopyWithAssumedAlignmentILi128EEENS4_14SM90_TMA_STOREES24_S26_S26_EEEvvEEEEvNT_6ParamsE:
        .type           _ZN7cutlass13device_kernelINS_4gemm6kernel13GemmUniversalIN4cute5tupleIJiiiiEEENS1_10collective13CollectiveMmaINS1_35MainloopSm100TmaUmmaWarpSpecializedILi5ELi2ELi4ENS5_IJNS4_1CILi1EEENSA_ILi2EEESB_EEEEENS5_IJNSA_ILi128EEENSA_ILi64EEESF_EEENS_12float_e5m2_tENS5_IJlSB_lEEESI_SJ_NS4_8TiledMMAINS4_8MMA_AtomIJNS4_10MMA_TraitsINS4_19SM100_MMA_F8F6F4_SSEJSI_SI_fSF_SG_NS4_17integral_constantINS4_4UMMA5MajorELSQ_0EEESR_NSO_INSP_7ScaleInELSS_0EEEST_EEEEEENS4_6LayoutINS5_IJSB_SB_SB_EEENS5_IJNSA_ILi0EEESY_SY_EEEEENS5_IJNS4_10UnderscoreES11_S11_EEEEENS4_23SM90_TMA_LOAD_MULTICASTENS4_14ComposedLayoutINS4_7SwizzleILi3ELi4ELi3EEENS4_18smem_ptr_flag_bitsILi8EEENSW_INS5_IJNSA_ILi8EEESF_EEENS5_IJSF_SB_EEEEEEEvNS4_8identityENS4_13SM90_TMA_LOADES1E_vS1F_EENS_8epilogue10collective18CollectiveEpilogueINS1I_23Sm100TmaWarpSpecializedILi1ELi1ELi64ELb0ELb0EEEJSH_NS5_IJNSW_ISF_SB_EENSW_ISG_SB_EEEEESI_SJ_SI_SJ_NS1I_6fusion15FusionCallbacksIS1M_NS1Q_17LinearCombinationISI_fSI_fLNS_15FloatRoundStyleE2EEESH_S1P_JEEENS4_5SM1004TMEM4LOAD26SM100_TMEM_LOAD_32dp32b64xES1G_NS15_INS16_ILi2ELi4ELi3EEES19_NSW_INS5_IJS1A_SG_EEENS5_IJSG_SB_EEEEEEENS4_39AutoVectorizingCopyWithAssumedAlignmentILi128EEENS4_14SM90_TMA_STOREES24_S26_S26_EEEvvEEEEvNT_6ParamsE,@function
        .size           _ZN7cutlass13device_kernelINS_4gemm6kernel13GemmUniversalIN4cute5tupleIJiiiiEEENS1_10collective13CollectiveMmaINS1_35MainloopSm100TmaUmmaWarpSpecializedILi5ELi2ELi4ENS5_IJNS4_1CILi1EEENSA_ILi2EEESB_EEEEENS5_IJNSA_ILi128EEENSA_ILi64EEESF_EEENS_12float_e5m2_tENS5_IJlSB_lEEESI_SJ_NS4_8TiledMMAINS4_8MMA_AtomIJNS4_10MMA_TraitsINS4_19SM100_MMA_F8F6F4_SSEJSI_SI_fSF_SG_NS4_17integral_constantINS4_4UMMA5MajorELSQ_0EEESR_NSO_INSP_7ScaleInELSS_0EEEST_EEEEEENS4_6LayoutINS5_IJSB_SB_SB_EEENS5_IJNSA_ILi0EEESY_SY_EEEEENS5_IJNS4_10UnderscoreES11_S11_EEEEENS4_23SM90_TMA_LOAD_MULTICASTENS4_14ComposedLayoutINS4_7SwizzleILi3ELi4ELi3EEENS4_18smem_ptr_flag_bitsILi8EEENSW_INS5_IJNSA_ILi8EEESF_EEENS5_IJSF_SB_EEEEEEEvNS4_8identityENS4_13SM90_TMA_LOADES1E_vS1F_EENS_8epilogue10collective18CollectiveEpilogueINS1I_23Sm100TmaWarpSpecializedILi1ELi1ELi64ELb0ELb0EEEJSH_NS5_IJNSW_ISF_SB_EENSW_ISG_SB_EEEEESI_SJ_SI_SJ_NS1I_6fusion15FusionCallbacksIS1M_NS1Q_17LinearCombinationISI_fSI_fLNS_15FloatRoundStyleE2EEESH_S1P_JEEENS4_5SM1004TMEM4LOAD26SM100_TMEM_LOAD_32dp32b64xES1G_NS15_INS16_ILi2ELi4ELi3EEES19_NSW_INS5_IJS1A_SG_EEENS5_IJSG_SB_EEEEEEENS4_39AutoVectorizingCopyWithAssumedAlignmentILi128EEENS4_14SM90_TMA_STOREES24_S26_S26_EEEvvEEEEvNT_6ParamsE,(.L_x_138 - _ZN7cutlass13device_kernelINS_4gemm6kernel13GemmUniversalIN4cute5tupleIJiiiiEEENS1_10collective13CollectiveMmaINS1_35MainloopSm100TmaUmmaWarpSpecializedILi5ELi2ELi4ENS5_IJNS4_1CILi1EEENSA_ILi2EEESB_EEEEENS5_IJNSA_ILi128EEENSA_ILi64EEESF_EEENS_12float_e5m2_tENS5_IJlSB_lEEESI_SJ_NS4_8TiledMMAINS4_8MMA_AtomIJNS4_10MMA_TraitsINS4_19SM100_MMA_F8F6F4_SSEJSI_SI_fSF_SG_NS4_17integral_constantINS4_4UMMA5MajorELSQ_0EEESR_NSO_INSP_7ScaleInELSS_0EEEST_EEEEEENS4_6LayoutINS5_IJSB_SB_SB_EEENS5_IJNSA_ILi0EEESY_SY_EEEEENS5_IJNS4_10UnderscoreES11_S11_EEEEENS4_23SM90_TMA_LOAD_MULTICASTENS4_14ComposedLayoutINS4_7SwizzleILi3ELi4ELi3EEENS4_18smem_ptr_flag_bitsILi8EEENSW_INS5_IJNSA_ILi8EEESF_EEENS5_IJSF_SB_EEEEEEEvNS4_8identityENS4_13SM90_TMA_LOADES1E_vS1F_EENS_8epilogue10collective18CollectiveEpilogueINS1I_23Sm100TmaWarpSpecializedILi1ELi1ELi64ELb0ELb0EEEJSH_NS5_IJNSW_ISF_SB_EENSW_ISG_SB_EEEEESI_SJ_SI_SJ_NS1I_6fusion15FusionCallbacksIS1M_NS1Q_17LinearCombinationISI_fSI_fLNS_15FloatRoundStyleE2EEESH_S1P_JEEENS4_5SM1004TMEM4LOAD26SM100_TMEM_LOAD_32dp32b64xES1G_NS15_INS16_ILi2ELi4ELi3EEES19_NSW_INS5_IJS1A_SG_EEENS5_IJSG_SB_EEEEEEENS4_39AutoVectorizingCopyWithAssumedAlignmentILi128EEENS4_14SM90_TMA_STOREES24_S26_S26_EEEvvEEEEvNT_6ParamsE)
        .other          _ZN7cutlass13device_kernelINS_4gemm6kernel13GemmUniversalIN4cute5tupleIJiiiiEEENS1_10collective13CollectiveMmaINS1_35MainloopSm100TmaUmmaWarpSpecializedILi5ELi2ELi4ENS5_IJNS4_1CILi1EEENSA_ILi2EEESB_EEEEENS5_IJNSA_ILi128EEENSA_ILi64EEESF_EEENS_12float_e5m2_tENS5_IJlSB_lEEESI_SJ_NS4_8TiledMMAINS4_8MMA_AtomIJNS4_10MMA_TraitsINS4_19SM100_MMA_F8F6F4_SSEJSI_SI_fSF_SG_NS4_17integral_constantINS4_4UMMA5MajorELSQ_0EEESR_NSO_INSP_7ScaleInELSS_0EEEST_EEEEEENS4_6LayoutINS5_IJSB_SB_SB_EEENS5_IJNSA_ILi0EEESY_SY_EEEEENS5_IJNS4_10UnderscoreES11_S11_EEEEENS4_23SM90_TMA_LOAD_MULTICASTENS4_14ComposedLayoutINS4_7SwizzleILi3ELi4ELi3EEENS4_18smem_ptr_flag_bitsILi8EEENSW_INS5_IJNSA_ILi8EEESF_EEENS5_IJSF_SB_EEEEEEEvNS4_8identityENS4_13SM90_TMA_LOADES1E_vS1F_EENS_8epilogue10collective18CollectiveEpilogueINS1I_23Sm100TmaWarpSpecializedILi1ELi1ELi64ELb0ELb0EEEJSH_NS5_IJNSW_ISF_SB_EENSW_ISG_SB_EEEEESI_SJ_SI_SJ_NS1I_6fusion15FusionCallbacksIS1M_NS1Q_17LinearCombinationISI_fSI_fLNS_15FloatRoundStyleE2EEESH_S1P_JEEENS4_5SM1004TMEM4LOAD26SM100_TMEM_LOAD_32dp32b64xES1G_NS15_INS16_ILi2ELi4ELi3EEES19_NSW_INS5_IJS1A_SG_EEENS5_IJSG_SB_EEEEEEENS4_39AutoVectorizingCopyWithAssumedAlignmentILi128EEENS4_14SM90_TMA_STOREES24_S26_S26_EEEvvEEEEvNT_6ParamsE,@"STO_CUDA_ENTRY STV_DEFAULT"
_ZN7cutlass13device_kernelINS_4gemm6kernel13GemmUniversalIN4cute5tupleIJiiiiEEENS1_10collective13CollectiveMmaINS1_35MainloopSm100TmaUmmaWarpSpecializedILi5ELi2ELi4ENS5_IJNS4_1CILi1EEENSA_ILi2EEESB_EEEEENS5_IJNSA_ILi128EEENSA_ILi64EEESF_EEENS_12float_e5m2_tENS5_IJlSB_lEEESI_SJ_NS4_8TiledMMAINS4_8MMA_AtomIJNS4_10MMA_TraitsINS4_19SM100_MMA_F8F6F4_SSEJSI_SI_fSF_SG_NS4_17integral_constantINS4_4UMMA5MajorELSQ_0EEESR_NSO_INSP_7ScaleInELSS_0EEEST_EEEEEENS4_6LayoutINS5_IJSB_SB_SB_EEENS5_IJNSA_ILi0EEESY_SY_EEEEENS5_IJNS4_10UnderscoreES11_S11_EEEEENS4_23SM90_TMA_LOAD_MULTICASTENS4_14ComposedLayoutINS4_7SwizzleILi3ELi4ELi3EEENS4_18smem_ptr_flag_bitsILi8EEENSW_INS5_IJNSA_ILi8EEESF_EEENS5_IJSF_SB_EEEEEEEvNS4_8identityENS4_13SM90_TMA_LOADES1E_vS1F_EENS_8epilogue10collective18CollectiveEpilogueINS1I_23Sm100TmaWarpSpecializedILi1ELi1ELi64ELb0ELb0EEEJSH_NS5_IJNSW_ISF_SB_EENSW_ISG_SB_EEEEESI_SJ_SI_SJ_NS1I_6fusion15FusionCallbacksIS1M_NS1Q_17LinearCombinationISI_fSI_fLNS_15FloatRoundStyleE2EEESH_S1P_JEEENS4_5SM1004TMEM4LOAD26SM100_TMEM_LOAD_32dp32b64xES1G_NS15_INS16_ILi2ELi4ELi3EEES19_NSW_INS5_IJS1A_SG_EEENS5_IJSG_SB_EEEEEEENS4_39AutoVectorizingCopyWithAssumedAlignmentILi128EEENS4_14SM90_TMA_STOREES24_S26_S26_EEEvvEEEEvNT_6ParamsE:
[----:B------:R-:W1:Y:S01]  /*0000*/  LDC R1, c[0x0][0x37c] ;  /* 0x0000df00ff017b82 */ /* 0x000e620000000800 */
[----:B------:R-:W2:Y:S01]  /*0010*/  S2R R131, SR_TID.X ;  /* 0x0000000000837919 */ /* 0x000ea20000002100 */
[----:B------:R-:W3:Y:S01]  /*0020*/  LDCU.64 UR8, c[0x0][0x890] ;  /* 0x00011200ff0877ac */ /* 0x000ee20008000a00 */
[----:B------:R-:W-:Y:S02]  /*0030*/  PRMT R141, RZ, 0x7610, R141 ;  /* 0x00007610ff8d7816 */ /* 0x000fe4000000008d */
[----:B------:R-:W-:Y:S01]  /*0040*/  ELECT P3, URZ, PT ;  /* 0x0000000000ff782f */ /* 0x000fe20003860000 */
[----:B---3--:R-:W-:-:S04]  /*0050*/  UISETP.NE.U32.AND UP0, UPT, UR8, URZ, UPT ;  /* 0x000000ff0800728c */ /* 0x008fc8000bf05070 */
[----:B------:R-:W-:Y:S01]  /*0060*/  UISETP.NE.AND.EX UP0, UPT, UR9, URZ, UPT, UP0 ;  /* 0x000000ff0900728c */ /* 0x000fe2000bf05300 */
[----:B--2---:R-:W-:-:S05]  /*0070*/  SHF.R.U32.HI R142, RZ, 0x5, R131 ;  /* 0x00000005ff8e7819 */ /* 0x004fca0000011683 */
[----:B------:R-:W2:Y:S02]  /*0080*/  SHFL.IDX PT, R0, R142, RZ, 0x1f ;  /* 0x00001fff8e007589 */ /* 0x000ea400000e0000 */
[----:B--2---:R-:W-:Y:S01]  /*0090*/  R2UR UR22, R0 ;  /* 0x00000000001672ca */ /* 0x004fe200000e0000 */
[----:B-1----:R-:W-:-:S14]  /*00a0*/  BRA.U UP0, `(.L_x_0) ;  /* 0x0000000100307547 */ /* 0x002fdc000b800000 */
[----:B------:R-:W1:Y:S02]  /*00b0*/  LDCU.64 UR4, c[0x0][0x888] ;  /* 0x00011100ff0477ac */ /* 0x000e640008000a00 */
[----:B-1----:R-:W-:-:S04]  /*00c0*/  UISETP.NE.U32.AND UP0, UPT, UR4, URZ, UPT ;  /* 0x000000ff0400728c */ /* 0x002fc8000bf05070 */
[----:B------:R-:W-:-:S09]  /*00d0*/  UISETP.NE.AND.EX UP0, UPT, UR5, URZ, UPT, UP0 ;  /* 0x000000ff0500728c */ /* 0x000fd2000bf05300 */
[----:B------:R-:W-:Y:S05]  /*00e0*/  BRA.U !UP0, `(.L_x_1) ;  /* 0x0000000108147547 */ /* 0x000fea000b800000 */
[----:B------:R-:W1:Y:S01]  /*00f0*/  LDC.64 R2, c[0x0][0x888] ;  /* 0x00022200ff027b82 */ /* 0x000e620000000a00 */
[----:B------:R-:W1:Y:S02]  /*0100*/  LDCU.64 UR4, c[0x0][0x358] ;  /* 0x00006b00ff0477ac */ /* 0x000e640008000a00 */
[----:B-1----:R1:W5:Y:S01]  /*0110*/  LDG.E R71, desc[UR4][R2.64] ;  /* 0x0000000402477981 */ /* 0x002362000c1e1900 */
[----:B------:R-:W-:Y:S01]  /*0120*/  HFMA2 R141, -RZ, RZ, 0, 5.9604644775390625e-08 ;  /* 0x00000001ff8d7431 */ /* 0x000fe200000001ff */
[----:B------:R-:W-:Y:S05]  /*0130*/  BRA `(.L_x_0) ;  /* 0x00000000000c7947 */ /* 0x000fea0003800000 */
.L_x_1:
[----:B------:R-:W1:Y:S01]  /*0140*/  LDCU UR4, c[0x0][0x880] ;  /* 0x00011000ff0477ac */ /* 0x000e620008000800 */
[----:B------:R-:W-:Y:S01]  /*0150*/  HFMA2 R141, -RZ, RZ, 0, 5.9604644775390625e-08 ;  /* 0x00000001ff8d7431 */ /* 0x000fe200000001ff */
[----:B-1----:R-:W-:-:S07]  /*0160*/  MOV R71, UR4 ;  /* 0x0000000400477c02 */ /* 0x002fce0008000f00 */
.L_x_0:
[----:B------:R-:W2:Y:S02]  /*0170*/  LDCU.64 UR4, c[0x0][0x8b0] ;  /* 0x00011600ff0477ac */ /* 0x000ea40008000a00 */
[----:B--2---:R-:W-:-:S04]  /*0180*/  UISETP.NE.U32.AND UP0, UPT, UR4, URZ, UPT ;  /* 0x000000ff0400728c */ /* 0x004fc8000bf05070 */
[----:B------:R-:W-:-:S09]  /*0190*/  UISETP.NE.AND.EX UP0, UPT, UR5, URZ, UPT, UP0 ;  /* 0x000000ff0500728c */ /* 0x000fd2000bf05300 */
[----:B------:R-:W-:Y:S05]  /*01a0*/  BRA.U UP0, `(.L_x_2) ;  /* 0x0000000100287547 */ /* 0x000fea000b800000 */
[----:B------:R-:W2:Y:S02]  /*01b0*/  LDCU.64 UR4, c[0x0][0x8a8] ;  /* 0x00011500ff0477ac */ /* 0x000ea40008000a00 */
[----:B--2---:R-:W-:-:S04]  /*01c0*/  UISETP.NE.U32.AND UP0, UPT, UR4, URZ, UPT ;  /* 0x000000ff0400728c */ /* 0x004fc8000bf05070 */
[----:B------:R-:W-:-:S09]  /*01d0*/  UISETP.NE.AND.EX UP0, UPT, UR5, URZ, UPT, UP0 ;  /* 0x000000ff0500728c */ /* 0x000fd2000bf05300 */
[----:B------:R-:W-:Y:S05]  /*01e0*/  BRA.U !UP0, `(.L_x_3) ;  /* 0x0000000108107547 */ /* 0x000fea000b800000 */
[----:B-1----:R-:W1:Y:S01]  /*01f0*/  LDC.64 R2, c[0x0][0x8a8] ;  /* 0x00022a00ff027b82 */ /* 0x002e620000000a00 */
[----:B------:R-:W1:Y:S02]  /*0200*/  LDCU.64 UR4, c[0x0][0x358] ;  /* 0x00006b00ff0477ac */ /* 0x000e640008000a00 */
[----:B-1----:R2:W5:Y:S01]  /*0210*/  LDG.E R70, desc[UR4][R2.64] ;  /* 0x0000000402467981 */ /* 0x002562000c1e1900 */
[----:B------:R-:W-:Y:S05]  /*0220*/  BRA `(.L_x_2) ;  /* 0x0000000000087947 */ /* 0x000fea0003800000 */
.L_x_3:
[----:B------:R-:W2:Y:S02]  /*0230*/  LDCU UR4, c[0x0][0x8a0] ;  /* 0x00011400ff0477ac */ /* 0x000ea40008000800 */
[----:B--2---:R-:W-:Y:S02]  /*0240*/  MOV R70, UR4 ;  /* 0x0000000400467c02 */ /* 0x004fe40008000f00 */
.L_x_2:
[----:B------:R-:W-:Y:S01]  /*0250*/  IMAD.U32 R0, RZ, RZ, UR22 ;  /* 0x00000016ff007e24 */ /* 0x000fe2000f8e00ff */
[----:B------:R-:W-:Y:S04]  /*0260*/  BSSY.RECONVERGENT B0, `(.L_x_4) ;  /* 0x000000c000007945 */ /* 0x000fe80003800200 */
[C---:B------:R-:W-:Y:S02]  /*0270*/  ISETP.NE.OR P1, PT, R0.reuse, 0x1, !P3 ;  /* 0x000000010000780c */ /* 0x040fe40005f25670 */
[----:B------:R-:W-:-:S11]  /*0280*/  ISETP.NE.OR P0, PT, R0, 0x3, !P3 ;  /* 0x000000030000780c */ /* 0x000fd60005f05670 */
[----:B------:R-:W-:Y:S05]  /*0290*/  @P1 BRA `(.L_x_5) ;  /* 0x0000000000201947 */ /* 0x000fea0003800000 */
[----:B------:R-:W3:Y:S02]  /*02a0*/  LDCU.64 UR4, c[0x0][0x348] ;  /* 0x00006900ff0477ac */ /* 0x000ee40008000a00 */
[----:B---3--:R-:W-:Y:S02]  /*02b0*/  UIADD3 UR6, UP1, UPT, UR4, 0x80, URZ ;  /* 0x0000008004067890 */ /* 0x008fe4000ff3e0ff */
[----:B------:R-:W-:Y:S02]  /*02c0*/  UIADD3 UR4, UP0, UPT, UR4, 0x180, URZ ;  /* 0x0000018004047890 */ /* 0x000fe4000ff1e0ff */
[----:B------:R-:W-:Y:S02]  /*02d0*/  UIADD3.X UR7, UPT, UPT, URZ, UR5, URZ, UP1, !UPT ;  /* 0x00000005ff077290 */ /* 0x000fe40008ffe4ff */
[----:B------:R-:W-:-:S07]  /*02e0*/  UIADD3.X UR5, UPT, UPT, URZ, UR5, URZ, UP0, !UPT ;  /* 0x00000005ff057290 */ /* 0x000fce00087fe4ff */
[----:B------:R3:W-:Y:S02]  /*02f0*/  UTMACCTL.PF [UR6] ;  /* 0x00000000060079b9 */ /* 0x0007e40008040000 */
[----:B------:R3:W-:Y:S02]  /*0300*/  UTMACCTL.PF [UR4] ;  /* 0x00000000040079b9 */ /* 0x0007e40008040000 */
[----:B---3--:R-:W-:Y:S01]  /*0310*/  NOP ;  /* 0x0000000000007918 */ /* 0x008fe20000000000 */
.L_x_5:
[----:B------:R-:W-:Y:S05]  /*0320*/  BSYNC.RECONVERGENT B0 ;  /* 0x0000000000007941 */ /* 0x000fea0003800200 */
.L_x_4:
[----:B------:R-:W-:Y:S04]  /*0330*/  BSSY.RECONVERGENT B0, `(.L_x_6) ;  /* 0x000000a000007945 */ /* 0x000fe80003800200 */
        /* <DEDUP_REMOVED lines=9> */
.L_x_7:
[----:B------:R-:W-:Y:S05]  /*03d0*/  BSYNC.RECONVERGENT B0 ;  /* 0x0000000000007941 */ /* 0x000fea0003800200 */
.L_x_6:
[----:B------:R-:W3:Y:S01]  /*03e0*/  LDCU.64 UR4, c[0x0][0x888] ;  /* 0x00011100ff0477ac */ /* 0x000ee20008000a00 */
[----:B------:R-:W-:Y:S02]  /*03f0*/  UISETP.EQ.U32.AND UP1, UPT, UR8, URZ, UPT ;  /* 0x000000ff0800728c */ /* 0x000fe4000bf22070 */
[----:B------:R-:W-:Y:S02]  /*0400*/  UPLOP3.LUT UP3, UPT, UPT, UPT, UPT, 0x80, 0x8 ;  /* 0x000000000008789c */ /* 0x000fe40003f6f070 */
[----:B---3--:R-:W-:-:S04]  /*0410*/  UISETP.NE.U32.AND UP0, UPT, UR4, URZ, UPT ;  /* 0x000000ff0400728c */ /* 0x008fc8000bf05070 */
[----:B------:R-:W-:-:S04]  /*0420*/  UISETP.NE.AND.EX UP0, UPT, UR5, URZ, UPT, UP0 ;  /* 0x000000ff0500728c */ /* 0x000fc8000bf05300 */
[----:B------:R-:W-:-:S04]  /*0430*/  UISETP.EQ.OR.EX UP2, UPT, UR9, URZ, !UP0, UP1 ;  /* 0x000000ff0900728c */ /* 0x000fc8000c742710 */
[----:B------:R-:W-:-:S05]  /*0440*/  UP2UR UR60, UPR, URZ, 0x4 ;  /* 0x00000004ff3c7883 */ /* 0x000fca0008000000 */
[----:B------:R-:W-:Y:S07]  /*0450*/  BRA.U !UP2, `(.L_x_8) ;  /* 0x000000010a207547 */ /* 0x000fee000b800000 */
[----:B------:R-:W-:Y:S01]  /*0460*/  UISETP.NE.U32.AND UP1, UPT, UR8, URZ, UPT ;  /* 0x000000ff0800728c */ /* 0x000fe2000bf25070 */
[----:B-----5:R-:W-:Y:S01]  /*0470*/  FSETP.NEU.AND P0, PT, R71, RZ, PT ;  /* 0x000000ff4700720b */ /* 0x020fe20003f0d000 */
[----:B------:R-:W-:Y:S02]  /*0480*/  USEL UR4, URZ, 0xffffffff, UP0 ;  /* 0xffffffffff047887 */ /* 0x000fe40008000000 */
[----:B------:R-:W-:-:S10]  /*0490*/  UISETP.NE.AND.EX UP1, UPT, UR9, URZ, UPT, UP1 ;  /* 0x000000ff0900728c */ /* 0x000fd4000bf25310 */
[----:B------:R-:W-:Y:S01]  /*04a0*/  VOTEU.ANY UP0, P0 ;  /* 0x0000000000ff7886 */ /* 0x000fe20000000100 */
[----:B------:R-:W-:-:S04]  /*04b0*/  @!UP1 USEL UR4, URZ, 0xffffffff, UP0 ;  /* 0xffffffffff049887 */ /* 0x000fc80008000000 */
[----:B------:R-:W-:-:S04]  /*04c0*/  ULOP3.LUT UR4, UR4, 0x1, URZ, 0xc0, !UPT ;  /* 0x0000000104047892 */ /* 0x000fc8000f8ec0ff */
[----:B------:R-:W-:-:S11]  /*04d0*/  UISETP.NE.U32.AND UP3, UPT, UR4, 0x1, UPT ;  /* 0x000000010400788c */ /* 0x000fd6000bf65070 */
.L_x_8:
[----:B-12---:R-:W1:Y:S01]  /*04e0*/  SHFL.IDX PT, R2, R142, RZ, 0x1f ;  /* 0x00001fff8e027589 */ /* 0x006e6200000e0000 */
[----:B------:R-:W-:-:S04]  /*04f0*/  UISETP.NE.AND UP0, UPT, UR22, 0x2, UPT ;  /* 0x000000021600788c */ /* 0x000fc8000bf05270 */
[----:B------:R-:W-:Y:S01]  /*0500*/  USEL UR34, URZ, 0x1, UP0 ;  /* 0x00000001ff227887 */ /* 0x000fe20008000000 */
[----:B-1----:R-:W-:-:S13]  /*0510*/  ISETP.NE.AND P0, PT, R2, RZ, PT ;  /* 0x000000ff0200720c */ /* 0x002fda0003f05270 */
[----:B------:R-:W-:Y:S05]  /*0520*/  @P0 BRA `(.L_x_9) ;  /* 0x0000000000600947 */ /* 0x000fea0003800000 */
[----:B------:R-:W1:Y:S01]  /*0530*/  S2UR UR4, SR_CgaCtaId ;  /* 0x00000000000479c3 */ /* 0x000e620000008800 */
[----:B------:R-:W-:Y:S01]  /*0540*/  UMOV UR5, 0x400 ;  /* 0x0000040000057882 */ /* 0x000fe20000000000 */
[----:B------:R-:W-:Y:S01]  /*0550*/  UMOV UR8, 0x1 ;  /* 0x0000000100087882 */ /* 0x000fe20000000000 */
[----:B------:R-:W-:Y:S01]  /*0560*/  UMOV UR6, 0x2 ;  /* 0x0000000200067882 */ /* 0x000fe20000000000 */
[----:B------:R-:W-:-:S04]  /*0570*/  UIADD3 UR8, UPT, UPT, -UR8, 0x100000, URZ ;  /* 0x0010000008087890 */ /* 0x000fc8000fffe1ff */
[----:B------:R-:W-:Y:S02]  /*0580*/  USHF.L.U32 UR9, UR8, 0xb, URZ ;  /* 0x0000000b08097899 */ /* 0x000fe400080006ff */
[----:B------:R-:W-:Y:S02]  /*0590*/  USHF.L.U32 UR8, UR8, 0x1, URZ ;  /* 0x0000000108087899 */ /* 0x000fe400080006ff */
[----:B------:R-:W-:-:S04]  /*05a0*/  UIADD3 UR6, UPT, UPT, -UR6, 0x100000, URZ ;  /* 0x0010000006067890 */ /* 0x000fc8000fffe1ff */
[----:B------:R-:W-:Y:S02]  /*05b0*/  USHF.L.U32 UR7, UR6, 0xb, URZ ;  /* 0x0000000b06077899 */ /* 0x000fe400080006ff */
[----:B------:R-:W-:Y:S01]  /*05c0*/  USHF.L.U32 UR6, UR6, 0x1, URZ ;  /* 0x0000000106067899 */ /* 0x000fe200080006ff */
[----:B------:R-:W-:Y:S01]  /*05d0*/  ELECT P0, URZ, PT ;  /* 0x0000000000ff782f */ /* 0x000fe20003800000 */
[----:B-1----:R-:W-:Y:S01]  /*05e0*/  ULEA UR4, UR4, UR5, 0x18 ;  /* 0x0000000504047291 */ /* 0x002fe2000f8ec0ff */
[----:B------:R-:W1:Y:S11]  /*05f0*/  FENCE.VIEW.ASYNC.S ;  /* 0x00000000000073c6 */ /* 0x000e760000000000 */
[----:B-1----:R1:W2:Y:S01]  /*0600*/  SYNCS.EXCH.64 URZ, [UR4], UR8 ;  /* 0x0000000804ff75b2 */ /* 0x0022a20008000100 */
[----:B------:R1:W3:Y:S01]  /*0610*/  SYNCS.EXCH.64 URZ, [UR4+0x28], UR6 ;  /* 0x0000280604ff75b2 */ /* 0x0002e20008000100 */
[----:B------:R1:W4:Y:S01]  /*0620*/  SYNCS.EXCH.64 URZ, [UR4+0x8], UR8 ;  /* 0x0000080804ff75b2 */ /* 0x0003220008000100 */
[----:B------:R1:W1:Y:S01]  /*0630*/  SYNCS.EXCH.64 URZ, [UR4+0x30], UR6 ;  /* 0x0000300604ff75b2 */ /* 0x0002620008000100 */
[----:B------:R1:W1:Y:S01]  /*0640*/  SYNCS.EXCH.64 URZ, [UR4+0x10], UR8 ;  /* 0x0000100804ff75b2 */ /* 0x0002620008000100 */
[----:B------:R1:W1:Y:S01]  /*0650*/  SYNCS.EXCH.64 URZ, [UR4+0x38], UR6 ;  /* 0x0000380604ff75b2 */ /* 0x0002620008000100 */
[----:B------:R1:W1:Y:S01]  /*0660*/  SYNCS.EXCH.64 URZ, [UR4+0x18], UR8 ;  /* 0x0000180804ff75b2 */ /* 0x0002620008000100 */
[----:B------:R1:W1:Y:S01]  /*0670*/  SYNCS.EXCH.64 URZ, [UR4+0x40], UR6 ;  /* 0x0000400604ff75b2 */ /* 0x0002620008000100 */
[----:B------:R1:W1:Y:S01]  /*0680*/  SYNCS.EXCH.64 URZ, [UR4+0x20], UR8 ;  /* 0x0000200804ff75b2 */ /* 0x0002620008000100 */
[----:B------:R1:W1:Y:S01]  /*0690*/  SYNCS.EXCH.64 URZ, [UR4+0x48], UR6 ;  /* 0x0000480604ff75b2 */ /* 0x0002620008000100 */
[----:B------:R-:W-:Y:S01]  /*06a0*/  NOP ;  /* 0x0000000000007918 */ /* 0x000fe20000000000 */
.L_x_9:
[----:B------:R-:W2:Y:S01]  /*06b0*/  SHFL.IDX PT, R2, R142, RZ, 0x1f ;  /* 0x00001fff8e027589 */ /* 0x000ea200000e0000 */
[----:B------:R-:W-:Y:S01]  /*06c0*/  NOP ;  /* 0x0000000000007918 */ /* 0x000fe20000000000 */
[----:B--2---:R-:W-:-:S13]  /*06d0*/  ISETP.NE.AND P0, PT, R2, 0x1, PT ;  /* 0x000000010200780c */ /* 0x004fda0003f05270 */
[----:B------:R-:W-:Y:S05]  /*06e0*/  @P0 BRA `(.L_x_10) ;  /* 0x0000000000400947 */ /* 0x000fea0003800000 */
[----:B-1----:R-:W1:Y:S01]  /*06f0*/  S2UR UR4, SR_CgaCtaId ;  /* 0x00000000000479c3 */ /* 0x002e620000008800 */
        /* <DEDUP_REMOVED lines=12> */
[----:B-1----:R2:W1:Y:S01]  /*07c0*/  SYNCS.EXCH.64 URZ, [UR4+0x50], UR8 ;  /* 0x0000500804ff75b2 */ /* 0x0024620008000100 */
[----:B------:R2:W1:Y:S02]  /*07d0*/  SYNCS.EXCH.64 URZ, [UR4+0x58], UR6 ;  /* 0x0000580604ff75b2 */ /* 0x0004640008000100 */
[----:B--2---:R-:W-:Y:S01]  /*07e0*/  NOP ;  /* 0x0000000000007918 */ /* 0x004fe20000000000 */
.L_x_10:
[----:B------:R-:W2:Y:S01]  /*07f0*/  SHFL.IDX PT, R2, R142, RZ, 0x1f ;  /* 0x00001fff8e027589 */ /* 0x000ea200000e0000 */
[----:B------:R-:W-:Y:S01]  /*0800*/  NOP ;  /* 0x0000000000007918 */ /* 0x000fe20000000000 */
[----:B--2---:R-:W-:-:S13]  /*0810*/  ISETP.NE.AND P0, PT, R2, 0x3, PT ;  /* 0x000000030200780c */ /* 0x004fda0003f05270 */
[----:B------:R-:W-:Y:S05]  /*0820*/  @P0 BRA `(.L_x_11) ;  /* 0x0000000000300947 */ /* 0x000fea0003800000 */
[----:B-1----:R-:W1:Y:S01]  /*0830*/  S2UR UR6, SR_CgaCtaId ;  /* 0x00000000000679c3 */ /* 0x002e620000008800 */
[----:B------:R-:W-:Y:S01]  /*0840*/  UMOV UR4, 0x400 ;  /* 0x0000040000047882 */ /* 0x000fe20000000000 */
[----:B------:R-:W-:Y:S01]  /*0850*/  UMOV UR5, 0x20 ;  /* 0x0000002000057882 */ /* 0x000fe20000000000 */
[----:B------:R-:W-:Y:S01]  /*0860*/  ELECT P0, URZ, PT ;  /* 0x0000000000ff782f */ /* 0x000fe20003800000 */
[----:B-1----:R-:W-:Y:S02]  /*0870*/  ULEA UR6, UR6, UR4, 0x18 ;  /* 0x0000000406067291 */ /* 0x002fe4000f8ec0ff */
[----:B------:R-:W-:-:S04]  /*0880*/  UIADD3 UR4, UPT, UPT, -UR5, 0x100000, URZ ;  /* 0x0010000005047890 */ /* 0x000fc8000fffe1ff */
[----:B------:R-:W-:Y:S02]  /*0890*/  USHF.L.U32 UR5, UR4, 0xb, URZ ;  /* 0x0000000b04057899 */ /* 0x000fe400080006ff */
[----:B------:R-:W-:Y:S01]  /*08a0*/  USHF.L.U32 UR4, UR4, 0x1, URZ ;  /* 0x0000000104047899 */ /* 0x000fe200080006ff */
[----:B------:R-:W1:Y:S11]  /*08b0*/  FENCE.VIEW.ASYNC.S ;  /* 0x00000000000073c6 */ /* 0x000e760000000000 */
[----:B-1----:R2:W1:Y:S01]  /*08c0*/  SYNCS.EXCH.64 URZ, [UR6+0x60], UR4 ;  /* 0x0000600406ff75b2 */ /* 0x0024620008000100 */
[----:B------:R2:W1:Y:S02]  /*08d0*/  SYNCS.EXCH.64 URZ, [UR6+0x68], UR4 ;  /* 0x0000680406ff75b2 */ /* 0x0004640008000100 */
[----:B--2---:R-:W-:Y:S01]  /*08e0*/  NOP ;  /* 0x0000000000007918 */ /* 0x004fe20000000000 */
.L_x_11:
[----:B------:R-:W2:Y:S01]  /*08f0*/  SHFL.IDX PT, R2, R142, RZ, 0x1f ;  /* 0x00001fff8e027589 */ /* 0x000ea200000e0000 */
[----:B------:R-:W-:Y:S01]  /*0900*/  NOP ;  /* 0x0000000000007918 */ /* 0x000fe20000000000 */
[----:B--2---:R-:W-:-:S13]  /*0910*/  ISETP.NE.AND P0, PT, R2, 0x4, PT ;  /* 0x000000040200780c */ /* 0x004fda0003f05270 */
[----:B------:R-:W-:Y:S05]  /*0920*/  @P0 BRA `(.L_x_12) ;  /* 0x00000000004c0947 */ /* 0x000fea0003800000 */
[----:B-1----:R-:W1:Y:S01]  /*0930*/  S2UR UR6, SR_CgaCtaId ;  /* 0x00000000000679c3 */ /* 0x002e620000008800 */
[----:B------:R-:W-:Y:S01]  /*0940*/  UMOV UR4, 0x1e0 ;  /* 0x000001e000047882 */ /* 0x000fe20000000000 */
[----:B------:R-:W-:Y:S01]  /*0950*/  UMOV UR5, 0x400 ;  /* 0x0000040000057882 */ /* 0x000fe20000000000 */
[----:B------:R-:W-:Y:S01]  /*0960*/  USEL UR4, UR4, 0x1a0, UP3 ;  /* 0x000001a004047887 */ /* 0x000fe20009800000 */
[----:B------:R-:W-:Y:S01]  /*0970*/  UMOV UR8, 0x1 ;  /* 0x0000000100087882 */ /* 0x000fe20000000000 */
[----:B------:R-:W-:Y:S01]  /*0980*/  ELECT P0, URZ, PT ;  /* 0x0000000000ff782f */ /* 0x000fe20003800000 */
[----:B------:R-:W-:-:S04]  /*0990*/  UIADD3 UR8, UPT, UPT, -UR8, 0x100000, URZ ;  /* 0x0010000008087890 */ /* 0x000fc8000fffe1ff */
[----:B------:R-:W-:Y:S02]  /*09a0*/  USHF.L.U32 UR9, UR8, 0xb, URZ ;  /* 0x0000000b08097899 */ /* 0x000fe400080006ff */
[----:B------:R-:W-:Y:S02]  /*09b0*/  USHF.L.U32 UR8, UR8, 0x1, URZ ;  /* 0x0000000108087899 */ /* 0x000fe400080006ff */
[----:B-1----:R-:W-:Y:S02]  /*09c0*/  ULEA UR6, UR6, UR5, 0x18 ;  /* 0x0000000506067291 */ /* 0x002fe4000f8ec0ff */
[----:B------:R-:W-:-:S04]  /*09d0*/  UIADD3 UR4, UPT, UPT, -UR4, 0x100000, URZ ;  /* 0x0010000004047890 */ /* 0x000fc8000fffe1ff */
[----:B------:R-:W-:Y:S02]  /*09e0*/  USHF.L.U32 UR5, UR4, 0xb, URZ ;  /* 0x0000000b04057899 */ /* 0x000fe400080006ff */
[----:B------:R-:W-:Y:S01]  /*09f0*/  USHF.L.U32 UR4, UR4, 0x1, URZ ;  /* 0x0000000104047899 */ /* 0x000fe200080006ff */
[----:B------:R-:W1:Y:S03]  /*0a00*/  FENCE.VIEW.ASYNC.S ;  /* 0x00000000000073c6 */ /* 0x000e660000000000 */
[----:B-1----:R2:W1:Y:S08]  /*0a10*/  SYNCS.EXCH.64 URZ, [UR6+0x70], UR8 ;  /* 0x0000700806ff75b2 */ /* 0x0024700008000100 */
[----:B------:R2:W1:Y:S01]  /*0a20*/  SYNCS.EXCH.64 URZ, [UR6+0x80], UR4 ;  /* 0x0000800406ff75b2 */ /* 0x0004620008000100 */
[----:B------:R2:W1:Y:S01]  /*0a30*/  SYNCS.EXCH.64 URZ, [UR6+0x78], UR8 ;  /* 0x0000780806ff75b2 */ /* 0x0004620008000100 */
[----:B------:R2:W1:Y:S02]  /*0a40*/  SYNCS.EXCH.64 URZ, [UR6+0x88], UR4 ;  /* 0x0000880406ff75b2 */ /* 0x0004640008000100 */
[----:B--2---:R-:W-:Y:S01]  /*0a50*/  NOP ;  /* 0x0000000000007918 */ /* 0x004fe20000000000 */
.L_x_12:
        /* <DEDUP_REMOVED lines=18> */
[----:B------:R2:W1:Y:S01]  /*0b80*/  SYNCS.EXCH.64 URZ, [UR4+0xb0], UR6 ;  /* 0x0000b00604ff75b2 */ /* 0x0004620008000100 */
[----:B------:R2:W1:Y:S01]  /*0b90*/  SYNCS.EXCH.64 URZ, [UR4+0x98], UR8 ;  /* 0x0000980804ff75b2 */ /* 0x0004620008000100 */
[----:B------:R2:W1:Y:S01]  /*0ba0*/  SYNCS.EXCH.64 URZ, [UR4+0xb8], UR6 ;  /* 0x0000b80604ff75b2 */ /* 0x0004620008000100 */
[----:B------:R2:W1:Y:S01]  /*0bb0*/  SYNCS.EXCH.64 URZ, [UR4+0xa0], UR8 ;  /* 0x0000a00804ff75b2 */ /* 0x0004620008000100 */
[----:B------:R2:W1:Y:S01]  /*0bc0*/  SYNCS.EXCH.64 URZ, [UR4+0xc0], UR6 ;  /* 0x0000c00604ff75b2 */ /* 0x0004620008000100 */
[----:B------:R2:W1:Y:S01]  /*0bd0*/  SYNCS.EXCH.64 URZ, [UR4+0xa8], UR8 ;  /* 0x0000a80804ff75b2 */ /* 0x0004620008000100 */
[----:B------:R2:W1:Y:S02]  /*0be0*/  SYNCS.EXCH.64 URZ, [UR4+0xc8], UR6 ;  /* 0x0000c80604ff75b2 */ /* 0x0004640008000100 */
[----:B--2---:R-:W-:Y:S01]  /*0bf0*/  NOP ;  /* 0x0000000000007918 */ /* 0x004fe20000000000 */
.L_x_13:
[----:B------:R-:W2:Y:S01]  /*0c00*/  SHFL.IDX PT, R2, R142, RZ, 0x1f ;  /* 0x00001fff8e027589 */ /* 0x000ea200000e0000 */
[----:B------:R-:W1:Y:S01]  /*0c10*/  S2UR UR61, SR_CgaCtaId ;  /* 0x00000000003d79c3 */ /* 0x000e620000008800 */
[----:B------:R-:W-:Y:S01]  /*0c20*/  NOP ;  /* 0x0000000000007918 */ /* 0x000fe20000000000 */
[----:B--2---:R-:W-:-:S13]  /*0c30*/  ISETP.NE.AND P0, PT, R2, 0x3, PT ;  /* 0x000000030200780c */ /* 0x004fda0003f05270 */
[----:B-1----:R-:W-:Y:S05]  /*0c40*/  @P0 BRA `(.L_x_14) ;  /* 0x0000000000340947 */ /* 0x002fea0003800000 */
[----:B------:R-:W-:Y:S01]  /*0c50*/  UMOV UR4, 0x400 ;  /* 0x0000040000047882 */ /* 0x000fe20000000000 */
[----:B------:R-:W-:Y:S01]  /*0c60*/  UMOV UR6, 0x20 ;  /* 0x0000002000067882 */ /* 0x000fe20000000000 */
[----:B------:R-:W-:Y:S02]  /*0c70*/  ULEA UR4, UR61, UR4, 0x18 ;  /* 0x000000043d047291 */ /* 0x000fe4000f8ec0ff */
[----:B------:R-:W-:-:S04]  /*0c80*/  UIADD3 UR6, UPT, UPT, -UR6, 0x100000, URZ ;  /* 0x0010000006067890 */ /* 0x000fc8000fffe1ff */
[----:B------:R-:W-:Y:S02]  /*0c90*/  USHF.L.U32 UR7, UR6, 0xb, URZ ;  /* 0x0000000b06077899 */ /* 0x000fe400080006ff */
[----:B------:R-:W-:Y:S01]  /*0ca0*/  USHF.L.U32 UR6, UR6, 0x1, URZ ;  /* 0x0000000106067899 */ /* 0x000fe200080006ff */
[----:B------:R-:W-:Y:S01]  /*0cb0*/  ELECT P0, URZ, PT ;  /* 0x0000000000ff782f */ /* 0x000fe20003800000 */
[----:B------:R-:W1:Y:S10]  /*0cc0*/  FENCE.VIEW.ASYNC.S ;  /* 0x00000000000073c6 */ /* 0x000e740000000000 */
[----:B-1----:R1:W2:Y:S01]  /*0cd0*/  SYNCS.EXCH.64 URZ, [UR4+0xd0], UR6 ;  /* 0x0000d00604ff75b2 */ /* 0x0022a20008000100 */
[----:B------:R1:W1:Y:S01]  /*0ce0*/  SYNCS.EXCH.64 URZ, [UR4+0xe0], UR6 ;  /* 0x0000e00604ff75b2 */ /* 0x0002620008000100 */
[----:B------:R1:W1:Y:S01]  /*0cf0*/  SYNCS.EXCH.64 URZ, [UR4+0xd8], UR6 ;  /* 0x0000d80604ff75b2 */ /* 0x0002620008000100 */
[----:B------:R1:W1:Y:S01]  /*0d00*/  SYNCS.EXCH.64 URZ, [UR4+0xe8], UR6 ;  /* 0x0000e80604ff75b2 */ /* 0x0002620008000100 */
[----:B------:R-:W-:Y:S01]  /*0d10*/  NOP ;  /* 0x0000000000007918 */ /* 0x000fe20000000000 */
.L_x_14:
[----:B-1----:R-:W1:Y:S01]  /*0d20*/  LDCU UR4, c[0x0][0x36c] ;  /* 0x00006d80ff0477ac */ /* 0x002e620008000800 */
[----:B------:R-:W-:Y:S01]  /*0d30*/  ISETP.NE.OR P3, PT, R0, 0x2, !P3 ;  /* 0x000000020000780c */ /* 0x000fe20005f65670 */
[----:B------:R-:W-:Y:S01]  /*0d40*/  NOP ;  /* 0x0000000000007918 */ /* 0x000fe20000000000 */
[----:B------:R-:W-:Y:S01]  /*0d50*/  LOP3.LUT R0, R131, 0x1f, RZ, 0xc0, !PT ;  /* 0x0000001f83007812 */ /* 0x000fe200078ec0ff */
[----:B------:R-:W-:Y:S02]  /*0d60*/  UISETP.NE.AND UP4, UPT, UR22, URZ, UPT ;  /* 0x000000ff1600728c */ /* 0x000fe4000bf85270 */
[----:B-1----:R-:W-:-:S09]  /*0d70*/  UISETP.EQ.U32.AND UP5, UPT, UR4, 0x1, UPT ;  /* 0x000000010400788c */ /* 0x002fd2000bfa2070 */
[----:B------:R-:W-:Y:S05]  /*0d80*/  BRA.U !UP5, `(.L_x_15) ;  /* 0x000000010d087547 */ /* 0x000fea000b800000 */
[----:B--234-:R-:W-:Y:S01]  /*0d90*/  UCGABAR_ARV ;  /* 0x00000000000079c7 */ /* 0x01cfe20008000000 */
[----:B------:R-:W-:Y:S05]  /*0da0*/  BRA `(.L_x_16) ;  /* 0x0000000000047947 */ /* 0x000fea0003800000 */
.L_x_15:
[----:B--234-:R-:W-:Y:S01]  /*0db0*/  NOP ;  /* 0x0000000000007918 */ /* 0x01cfe20000000000 */
.L_x_16:
[----:B------:R-:W1:Y:S01]  /*0dc0*/  S2UR UR7, SR_CTAID.X ;  /* 0x00000000000779c3 */ /* 0x000e620000002500 */
[----:B------:R-:W-:-:S05]  /*0dd0*/  CS2R.32 R3, SR_CgaSize ;  /* 0x0000000000037805 */ /* 0x000fca0000008a00 */
[----:B------:R-:W-:-:S05]  /*0de0*/  IMAD R3, R3, -0xa0, RZ ;  /* 0xffffff6003037824 */ /* 0x000fca00078e02ff */
[----:B------:R-:W-:-:S14]  /*0df0*/  R2UR UR5, R3 ;  /* 0x00000000030572ca */ /* 0x000fdc00000e0000 */
[----:B------:R-:W2:Y:S01]  /*0e00*/  LDCU UR5, c[0x0][UR5+0x2b0] ;  /* 0x00005600050577ac */ /* 0x000ea20008000800 */
[----:B------:R-:W-:-:S05]  /*0e10*/  CS2R.32 R3, SR_CgaSize ;  /* 0x0000000000037805 */ /* 0x000fca0000008a00 */
[----:B------:R-:W-:-:S05]  /*0e20*/  IMAD R3, R3, -0xa0, RZ ;  /* 0xffffff6003037824 */ /* 0x000fca00078e02ff */
[----:B------:R-:W-:-:S14]  /*0e30*/  R2UR UR4, R3 ;  /* 0x00000000030472ca */ /* 0x000fdc00000e0000 */
[----:B------:R-:W3:Y:S01]  /*0e40*/  LDCU UR4, c[0x0][UR4+0x2b4] ;  /* 0x00005680040477ac */ /* 0x000ee20008000800 */
[----:B------:R-:W4:Y:S01]  /*0e50*/  S2UR UR8, SR_CTAID.Y ;  /* 0x00000000000879c3 */ /* 0x000f220000002600 */
[----:B------:R-:W3:Y:S01]  /*0e60*/  LDCU UR23, c[0x0][0xb24] ;  /* 0x00016480ff1777ac */ /* 0x000ee20008000800 */
[----:B------:R-:W-:-:S05]  /*0e70*/  CS2R.32 R3, SR_CgaSize ;  /* 0x0000000000037805 */ /* 0x000fca0000008a00 */
[----:B------:R-:W-:-:S05]  /*0e80*/  IMAD R3, R3, -0xa0, RZ ;  /* 0xffffff6003037824 */ /* 0x000fca00078e02ff */
[----:B------:R-:W-:-:S14]  /*0e90*/  R2UR UR58, R3 ;  /* 0x00000000033a72ca */ /* 0x000fdc00000e0000 */
[----:B------:R-:W3:Y:S01]  /*0ea0*/  LDCU UR58, c[0x0][UR58+0x2a0] ;  /* 0x000054003a3a77ac */ /* 0x000ee20008000800 */
[----:B------:R-:W1:Y:S01]  /*0eb0*/  S2UR UR36, SR_CTAID.Z ;  /* 0x00000000002479c3 */ /* 0x000e620000002700 */
[----:B------:R-:W-:-:S05]  /*0ec0*/  CS2R.32 R3, SR_CgaSize ;  /* 0x0000000000037805 */ /* 0x000fca0000008a00 */
[----:B------:R-:W-:-:S05]  /*0ed0*/  IMAD R3, R3, -0xa0, RZ ;  /* 0xffffff6003037824 */ /* 0x000fca00078e02ff */
[----:B------:R-:W-:-:S14]  /*0ee0*/  R2UR UR55, R3 ;  /* 0x00000000033772ca */ /* 0x000fdc00000e0000 */
[----:B------:R-:W3:Y:S01]  /*0ef0*/  LDCU UR55, c[0x0][UR55+0x2a4] ;  /* 0x00005480373777ac */ /* 0x000ee20008000800 */
[----:B------:R-:W3:Y:S01]  /*0f00*/  LDCU UR40, c[0x0][0xb24] ;  /* 0x00016480ff2877ac */ /* 0x000ee20008000800 */
[----:B-1----:R-:W-:Y:S01]  /*0f10*/  I2FP.F32.U32 R3, UR7 ;  /* 0x0000000700037c45 */ /* 0x002fe20008201000 */
[----:B------:R-:W1:Y:S04]  /*0f20*/  LDCU UR25, c[0x0][0xb30] ;  /* 0x00016600ff1977ac */ /* 0x000e680008000800 */
[----:B--2---:R-:W-:Y:S01]  /*0f30*/  FMUL R3, R3, UR5 ;  /* 0x0000000503037c20 */ /* 0x004fe20008400000 */
[----:B------:R-:W-:Y:S01]  /*0f40*/  USHF.L.U32 UR28, UR61, 0xd, URZ ;  /* 0x0000000d3d1c7899 */ /* 0x000fe200080006ff */
[----:B----4-:R-:W-:Y:S01]  /*0f50*/  I2FP.F32.U32 R2, UR8 ;  /* 0x0000000800027c45 */ /* 0x010fe20008201000 */
[----:B---3--:R-:W-:-:S03]  /*0f60*/  UISETP.GE.AND UP2, UPT, UR23, 0x1, UPT ;  /* 0x000000011700788c */ /* 0x008fc6000bf46270 */
[----:B------:R-:W2:Y:S01]  /*0f70*/  F2I.U32.TRUNC.NTZ R3, R3 ;  /* 0x0000000300037305 */ /* 0x000ea2000020f000 */
[----:B------:R-:W-:Y:S01]  /*0f80*/  UMOV UR46, UR7 ;  /* 0x00000007002e7c82 */ /* 0x000fe20008000000 */
[----:B------:R-:W-:Y:S01]  /*0f90*/  FMUL R2, R2, UR4 ;  /* 0x0000000402027c20 */ /* 0x000fe20008400000 */
[----:B------:R-:W-:-:S05]  /*0fa0*/  UMOV UR45, UR8 ;  /* 0x00000008002d7c82 */ /* 0x000fca0008000000 */
[----:B------:R-:W3:Y:S01]  /*0fb0*/  F2I.U32.TRUNC.NTZ R2, R2 ;  /* 0x0000000200027305 */ /* 0x000ee2000020f000 */
[----:B--2---:R-:W-:Y:S02]  /*0fc0*/  R2UR UR4, R3 ;  /* 0x00000000030472ca */ /* 0x004fe400000e0000 */
[----:B---3--:R-:W-:Y:S02]  /*0fd0*/  R2UR UR6, R2 ;  /* 0x00000000020672ca */ /* 0x008fe400000e0000 */
[----:B------:R-:W-:-:S09]  /*0fe0*/  PRMT R2, RZ, 0x7610, R2 ;  /* 0x00007610ff027816 */ /* 0x000fd20000000002 */
[----:B------:R-:W-:-:S04]  /*0ff0*/  UIADD3 UR5, UPT, UPT, -UR4, URZ, URZ ;  /* 0x000000ff04057290 */ /* 0x000fc8000fffe1ff */
[----:B------:R-:W-:Y:S02]  /*1000*/  UIMAD UR58, UR58, UR5, UR7 ;  /* 0x000000053a3a72a4 */ /* 0x000fe4000f8e0207 */
[----:B------:R-:W-:-:S04]  /*1010*/  UIADD3 UR4, UPT, UPT, -UR6, URZ, URZ ;  /* 0x000000ff06047290 */ /* 0x000fc8000fffe1ff */
[----:B------:R-:W-:Y:S01]  /*1020*/  UIMAD UR55, UR55, UR4, UR8 ;  /* 0x00000004373772a4 */ /* 0x000fe2000f8e0208 */
[----:B-1----:R-:W-:Y:S11]  /*1030*/  BRA.U UP4, `(.L_x_17) ;  /* 0x0000000104247547 */ /* 0x002ff6000b800000 */
[----:B------:R-:W-:Y:S02]  /*1040*/  UISETP.NE.AND UP0, UPT, UR55, URZ, UPT ;  /* 0x000000ff3700728c */ /* 0x000fe4000bf05270 */
[----:B------:R-:W-:Y:S02]  /*1050*/  UISETP.NE.AND UP1, UPT, UR55, 0x1, UPT ;  /* 0x000000013700788c */ /* 0x000fe4000bf25270 */
[----:B------:R-:W-:Y:S02]  /*1060*/  UISETP.EQ.OR UP0, UPT, UR58, URZ, !UP0 ;  /* 0x000000ff3a00728c */ /* 0x000fe4000c702670 */
[----:B------:R-:W-:Y:S02]  /*1070*/  USEL UR4, URZ, 0x2, UP1 ;  /* 0x00000002ff047887 */ /* 0x000fe40008800000 */
[----:B------:R-:W-:Y:S02]  /*1080*/  USEL UR5, URZ, 0x1, !UP0 ;  /* 0x00000001ff057887 */ /* 0x000fe4000c000000 */
[----:B------:R-:W-:-:S04]  /*1090*/  UISETP.NE.AND UP0, UPT, UR58, URZ, UPT ;  /* 0x000000ff3a00728c */ /* 0x000fc8000bf05270 */
[----:B------:R-:W-:-:S04]  /*10a0*/  USEL UR4, UR4, 0x2, UP0 ;  /* 0x0000000204047887 */ /* 0x000fc80008000000 */
[----:B------:R-:W-:-:S06]  /*10b0*/  UIADD3 UR4, UPT, UPT, UR5, UR4, URZ ;  /* 0x0000000405047290 */ /* 0x000fcc000fffe0ff */
[----:B------:R-:W-:Y:S02]  /*10c0*/  MOV R2, UR4 ;  /* 0x0000000400027c02 */ /* 0x000fe40008000f00 */
.L_x_17:
[----:B------:R-:W-:Y:S05]  /*10d0*/  BRA.U !UP2, `(.L_x_18) ;  /* 0x000000010ad47547 */ /* 0x000fea000b800000 */
[----:B------:R-:W1:Y:S01]  /*10e0*/  LDCU.128 UR12, c[0x0][0xb10] ;  /* 0x00016200ff0c77ac */ /* 0x000e620008000c00 */
[----:B------:R-:W2:Y:S01]  /*10f0*/  LDCU UR6, c[0x0][0x370] ;  /* 0x00006e00ff0677ac */ /* 0x000ea20008000800 */
[----:B------:R-:W3:Y:S01]  /*1100*/  LDCU UR5, c[0x0][0x374] ;  /* 0x00006e80ff0577ac */ /* 0x000ee20008000800 */
[----:B------:R-:W4:Y:S01]  /*1110*/  LDCU UR24, c[0x0][0xb0c] ;  /* 0x00016180ff1877ac */ /* 0x000f220008000800 */
[----:B------:R-:W4:Y:S01]  /*1120*/  LDCU UR4, c[0x0][0xb20] ;  /* 0x00016400ff0477ac */ /* 0x000f220008000800 */
[----:B------:R-:W4:Y:S01]  /*1130*/  LDCU.64 UR8, c[0x0][0xb28] ;  /* 0x00016500ff0877ac */ /* 0x000f220008000a00 */
[----:B-1----:R-:W-:Y:S02]  /*1140*/  UISETP.NE.AND UP0, UPT, UR14, 0x1, UPT ;  /* 0x000000010e00788c */ /* 0x002fe4000bf05270 */
[----:B---3--:R-:W-:Y:S02]  /*1150*/  UIMAD.WIDE.U32 UR10, UR5, UR15, URZ ;  /* 0x0000000f050a72a5 */ /* 0x008fe4000f8e00ff */
[----:B--2---:R-:W-:-:S02]  /*1160*/  UIMAD.WIDE.U32 UR18, UR6, UR12, URZ ;  /* 0x0000000c061272a5 */ /* 0x004fc4000f8e00ff */
[----:B----4-:R-:W-:Y:S02]  /*1170*/  UISETP.NE.AND UP1, UPT, UR24, 0x1, UPT ;  /* 0x000000011800788c */ /* 0x010fe4000bf25270 */
[----:B------:R-:W-:Y:S01]  /*1180*/  UISETP.NE.AND UP2, UPT, UR23, 0x1, UPT ;  /* 0x000000011700788c */ /* 0x000fe2000bf45270 */
[----:B------:R-:W-:Y:S02]  /*1190*/  UMOV UR10, UR11 ;  /* 0x0000000b000a7c82 */ /* 0x000fe40008000000 */
[----:B------:R-:W-:Y:S01]  /*11a0*/  UMOV UR18, UR19 ;  /* 0x0000001300127c82 */ /* 0x000fe20008000000 */
[----:B------:R-:W-:Y:S02]  /*11b0*/  @UP0 USHF.R.U32.HI UR5, URZ, UR4, UR10 ;  /* 0x00000004ff050299 */ /* 0x000fe4000801160a */
[----:B------:R-:W-:Y:S02]  /*11c0*/  UIMAD.WIDE.U32 UR20, UR45, UR15, URZ ;  /* 0x0000000f2d1472a5 */ /* 0x000fe4000f8e00ff */
[----:B------:R-:W-:-:S02]  /*11d0*/  UIMAD.WIDE.U32 UR10, UR5, UR8, URZ ;  /* 0x00000008050a72a5 */ /* 0x000fc4000f8e00ff */
[----:B------:R-:W-:Y:S02]  /*11e0*/  @UP1 USHF.R.U32.HI UR6, URZ, UR13, UR18 ;  /* 0x0000000dff061299 */ /* 0x000fe40008011612 */
[----:B------:R-:W-:Y:S02]  /*11f0*/  UIMAD.WIDE.U32 UR16, UR46, UR12, URZ ;  /* 0x0000000c2e1072a5 */ /* 0x000fe4000f8e00ff */
[----:B------:R-:W-:Y:S01]  /*1200*/  UIMAD.WIDE.U32 UR18, UR6, UR8, URZ ;  /* 0x00000008061272a5 */ /* 0x000fe2000f8e00ff */
[----:B------:R-:W-:Y:S01]  /*1210*/  UMOV UR20, UR21 ;  /* 0x0000001500147c82 */ /* 0x000fe20008000000 */
[----:B------:R-:W-:Y:S01]  /*1220*/  UMOV UR10, UR11 ;  /* 0x0000000b000a7c82 */ /* 0x000fe20008000000 */
[----:B------:R-:W-:Y:S02]  /*1230*/  USHF.R.U32.HI UR20, URZ, UR4, UR20 ;  /* 0x00000004ff147299 */ /* 0x000fe40008011614 */
[----:B------:R-:W-:Y:S02]  /*1240*/  @UP2 USHF.R.U32.HI UR5, URZ, UR9, UR10 ;  /* 0x00000009ff052299 */ /* 0x000fe4000801160a */
[----:B------:R-:W-:Y:S01]  /*1250*/  UMOV UR7, UR19 ;  /* 0x0000001300077c82 */ /* 0x000fe20008000000 */
[----:B------:R-:W-:Y:S01]  /*1260*/  UMOV UR16, UR17 ;  /* 0x0000001100107c82 */ /* 0x000fe20008000000 */
[----:B------:R-:W-:-:S02]  /*1270*/  @UP2 USHF.R.U32.HI UR6, URZ, UR9, UR7 ;  /* 0x00000009ff062299 */ /* 0x000fc40008011607 */
[----:B------:R-:W-:Y:S02]  /*1280*/  USHF.R.U32.HI UR13, URZ, UR13, UR16 ;  /* 0x0000000dff0d7299 */ /* 0x000fe40008011610 */
[----:B------:R-:W-:Y:S02]  /*1290*/  USEL UR4, UR45, UR20, !UP0 ;  /* 0x000000142d047287 */ /* 0x000fe4000c000000 */
[----:B------:R-:W-:Y:S02]  /*12a0*/  UIMAD UR7, UR5, UR23, URZ ;  /* 0x00000017050772a4 */ /* 0x000fe4000f8e02ff */
[----:B------:R-:W-:Y:S02]  /*12b0*/  USEL UR5, UR46, UR13, !UP1 ;  /* 0x0000000d2e057287 */ /* 0x000fe4000c800000 */
[----:B------:R-:W-:Y:S02]  /*12c0*/  UIMAD UR12, UR6, UR23, URZ ;  /* 0x00000017060c72a4 */ /* 0x000fe4000f8e02ff */
[----:B------:R-:W-:-:S02]  /*12d0*/  UISETP.GE.AND UP0, UPT, UR4, UR7, UPT ;  /* 0x000000070400728c */ /* 0x000fc4000bf06270 */
[----:B------:R-:W-:Y:S02]  /*12e0*/  UIMAD.WIDE.U32 UR10, UR4, UR8, URZ ;  /* 0x00000008040a72a5 */ /* 0x000fe4000f8e00ff */
[----:B------:R-:W-:Y:S02]  /*12f0*/  UISETP.GE.OR UP0, UPT, UR5, UR12, UP0 ;  /* 0x0000000c0500728c */ /* 0x000fe40008706670 */
[----:B------:R-:W-:Y:S02]  /*1300*/  UIMAD.WIDE.U32 UR12, UR5, UR8, URZ ;  /* 0x00000008050c72a5 */ /* 0x000fe4000f8e00ff */
[----:B------:R-:W-:Y:S01]  /*1310*/  UIADD3 UR10, UPT, UPT, -UR4, URZ, URZ ;  /* 0x000000ff040a7290 */ /* 0x000fe2000fffe1ff */
[----:B------:R-:W-:Y:S01]  /*1320*/  UMOV UR8, UR11 ;  /* 0x0000000b00087c82 */ /* 0x000fe20008000000 */
[----:B------:R-:W-:Y:S02]  /*1330*/  UIADD3 UR11, UPT, UPT, -UR5, URZ, URZ ;  /* 0x000000ff050b7290 */ /* 0x000fe4000fffe1ff */
[----:B------:R-:W-:-:S03]  /*1340*/  USHF.R.U32.HI UR8, URZ, UR9, UR8 ;  /* 0x00000009ff087299 */ /* 0x000fc60008011608 */
[----:B------:R-:W-:Y:S01]  /*1350*/  @!UP0 UMOV UR7, UR13 ;  /* 0x0000000d00078c82 */ /* 0x000fe20008000000 */
[----:B------:R-:W-:Y:S02]  /*1360*/  UIMAD UR45, UR14, UR10, UR45 ;  /* 0x0000000a0e2d72a4 */ /* 0x000fe4000f8e022d */
[----:B------:R-:W-:Y:S02]  /*1370*/  USEL UR8, UR4, UR8, !UP2 ;  /* 0x0000000804087287 */ /* 0x000fe4000d000000 */
[----:B------:R-:W-:Y:S02]  /*1380*/  @!UP0 USHF.R.U32.HI UR7, URZ, UR9, UR7 ;  /* 0x00000009ff078299 */ /* 0x000fe40008011607 */
[----:B------:R-:W-:Y:S02]  /*1390*/  UIADD3 UR9, UPT, UPT, -UR8, URZ, URZ ;  /* 0x000000ff08097290 */ /* 0x000fe4000fffe1ff */
[----:B------:R-:W-:Y:S02]  /*13a0*/  @!UP0 USEL UR7, UR5, UR7, !UP2 ;  /* 0x0000000705078287 */ /* 0x000fe4000d000000 */
[----:B------:R-:W-:-:S02]  /*13b0*/  UIMAD UR9, UR23, UR9, UR4 ;  /* 0x00000009170972a4 */ /* 0x000fc4000f8e0204 */
[----:B------:R-:W-:Y:S02]  /*13c0*/  @!UP0 UIADD3 UR8, UPT, UPT, UR8, -UR7, URZ ;  /* 0x8000000708088290 */ /* 0x000fe4000fffe0ff */
[----:B------:R-:W-:Y:S02]  /*13d0*/  @!UP0 UIMAD UR6, UR9, UR6, UR7 ;  /* 0x00000006090682a4 */ /* 0x000fe4000f8e0207 */
[----:B------:R-:W-:Y:S02]  /*13e0*/  @!UP0 UIMAD UR4, UR8, UR23, UR5 ;  /* 0x00000017080482a4 */ /* 0x000fe4000f8e0205 */
[----:B------:R-:W-:Y:S02]  /*13f0*/  UIMAD UR46, UR24, UR11, UR46 ;  /* 0x0000000b182e72a4 */ /* 0x000fe4000f8e022e */
[----:B------:R-:W-:Y:S01]  /*1400*/  UIMAD UR45, UR4, UR14, UR45 ;  /* 0x0000000e042d72a4 */ /* 0x000fe2000f8e022d */
[----:B------:R-:W-:Y:S02]  /*1410*/  @!UP0 UMOV UR5, UR6 ;  /* 0x0000000600058c82 */ /* 0x000fe40008000000 */
[----:B------:R-:W-:-:S12]  /*1420*/  UIMAD UR46, UR5, UR24, UR46 ;  /* 0x00000018052e72a4 */ /* 0x000fd8000f8e022e */
.L_x_18:
[----:B------:R-:W-:Y:S02]  /*1430*/  UISETP.NE.AND UP1, UPT, UR25, 0x1, UPT ;  /* 0x000000011900788c */ /* 0x000fe4000bf25270 */
[----:B------:R-:W-:Y:S02]  /*1440*/  UISETP.NE.AND UP0, UPT, UR22, 0x2, UPT ;  /* 0x000000021600788c */ /* 0x000fe4000bf05270 */
[----:B------:R-:W-:-:S05]  /*1450*/  ULOP3.LUT UR28, UR28, 0x2000, URZ, 0xc0, !UPT ;  /* 0x000020001c1c7892 */ /* 0x000fca000f8ec0ff */
[----:B------:R-:W-:Y:S07]  /*1460*/  BRA.U UP1, `(.L_x_19) ;  /* 0x0000000101447547 */ /* 0x000fee000b800000 */
[----:B------:R-:W1:Y:S01]  /*1470*/  LDCU.128 UR8, c[0x0][0xb10] ;  /* 0x00016200ff0877ac */ /* 0x000e620008000c00 */
[----:B------:R-:W2:Y:S01]  /*1480*/  LDCU UR12, c[0x0][0xb0c] ;  /* 0x00016180ff0c77ac */ /* 0x000ea20008000800 */
[----:B------:R-:W3:Y:S01]  /*1490*/  LDCU UR13, c[0x0][0xb20] ;  /* 0x00016400ff0d77ac */ /* 0x000ee20008000800 */
[----:B-1----:R-:W-:Y:S02]  /*14a0*/  UIMAD.WIDE.U32 UR6, UR46, UR8, URZ ;  /* 0x000000082e0672a5 */ /* 0x002fe4000f8e00ff */
[----:B------:R-:W-:Y:S02]  /*14b0*/  UIMAD.WIDE.U32 UR4, UR45, UR11, URZ ;  /* 0x0000000b2d0472a5 */ /* 0x000fe4000f8e00ff */
[----:B--2---:R-:W-:Y:S02]  /*14c0*/  UISETP.NE.AND UP2, UPT, UR12, 0x1, UPT ;  /* 0x000000010c00788c */ /* 0x004fe4000bf45270 */
[----:B------:R-:W-:Y:S01]  /*14d0*/  UISETP.NE.AND UP1, UPT, UR10, 0x1, UPT ;  /* 0x000000010a00788c */ /* 0x000fe2000bf25270 */
[----:B------:R-:W-:-:S02]  /*14e0*/  UMOV UR6, UR7 ;  /* 0x0000000700067c82 */ /* 0x000fc40008000000 */
[----:B------:R-:W-:Y:S01]  /*14f0*/  UMOV UR4, UR5 ;  /* 0x0000000500047c82 */ /* 0x000fe20008000000 */
[----:B------:R-:W-:Y:S02]  /*1500*/  USHF.R.U32.HI UR6, URZ, UR9, UR6 ;  /* 0x00000009ff067299 */ /* 0x000fe40008011606 */
[----:B---3--:R-:W-:Y:S02]  /*1510*/  USHF.R.U32.HI UR4, URZ, UR13, UR4 ;  /* 0x0000000dff047299 */ /* 0x008fe40008011604 */
[----:B------:R-:W-:Y:S02]  /*1520*/  USEL UR5, UR46, UR6, !UP2 ;  /* 0x000000062e057287 */ /* 0x000fe4000d000000 */
[----:B------:R-:W-:-:S04]  /*1530*/  USEL UR4, UR45, UR4, !UP1 ;  /* 0x000000042d047287 */ /* 0x000fc8000c800000 */
[----:B------:R-:W-:Y:S02]  /*1540*/  UIADD3 UR6, UPT, UPT, UR5, -UR4, URZ ;  /* 0x8000000405067290 */ /* 0x000fe4000fffe0ff */
[----:B------:R-:W-:Y:S02]  /*1550*/  UIADD3 UR4, UPT, UPT, -UR5, UR4, URZ ;  /* 0x0000000405047290 */ /* 0x000fe4000fffe1ff */
[----:B------:R-:W-:Y:S02]  /*1560*/  UIMAD UR45, UR6, UR10, UR45 ;  /* 0x0000000a062d72a4 */ /* 0x000fe4000f8e022d */
[----:B------:R-:W-:-:S12]  /*1570*/  UIMAD UR46, UR4, UR12, UR46 ;  /* 0x0000000c042e72a4 */ /* 0x000fd8000f8e022e */
.L_x_19:
[----:B------:R-:W-:Y:S05]  /*1580*/  BRA.U !UP5, `(.L_x_20) ;  /* 0x000000010d0c7547 */ /* 0x000fea000b800000 */
[----:B------:R-:W-:Y:S01]  /*1590*/  UCGABAR_WAIT ;  /* 0x0000000000007dc7 */ /* 0x000fe20008000000 */
[----:B------:R-:W-:Y:S01]  /*15a0*/  CCTL.IVALL ;  /* 0x00000000ff00798f */ /* 0x000fe20002000000 */
[----:B------:R-:W-:Y:S05]  /*15b0*/  BRA `(.L_x_21) ;  /* 0x0000000000047947 */ /* 0x000fea0003800000 */
.L_x_20:
[----:B------:R-:W-:Y:S06]  /*15c0*/  BAR.SYNC.DEFER_BLOCKING 0x0 ;  /* 0x0000000000007b1d */ /* 0x000fec0000010000 */
.L_x_21:
[----:B------:R-:W-:Y:S05]  /*15d0*/  BRA.U UP0, `(.L_x_22) ;  /* 0x0000001100d07547 */ /* 0x000fea000b800000 */
[----:B------:R-:W1:Y:S01]  /*15e0*/  LDCU UR6, c[0x0][0x38c] ;  /* 0x00007180ff0677ac */ /* 0x000e620008000800 */
[----:B------:R-:W-:Y:S01]  /*15f0*/  PLOP3.LUT P1, PT, PT, PT, UP3, 0x80, 0x8 ;  /* 0x000000000008781c */ /* 0x000fe20003f2f038 */
[----:B------:R-:W-:Y:S01]  /*1600*/  IMAD.MOV.U32 R12, RZ, RZ, 0x1 ;  /* 0x00000001ff0c7424 */ /* 0x000fe200078e00ff */
[----:B------:R-:W-:Y:S01]  /*1610*/  ISETP.EQ.OR P2, PT, R0, RZ, P3 ;  /* 0x000000ff0000720c */ /* 0x000fe20001f42670 */
[----:B------:R-:W-:Y:S01]  /*1620*/  UMOV UR7, 0x400 ;  /* 0x0000040000077882 */ /* 0x000fe20000000000 */
[----:B------:R-:W-:Y:S01]  /*1630*/  UISETP.NE.AND UP1, UPT, UR22, URZ, UPT ;  /* 0x000000ff1600728c */ /* 0x000fe2000bf25270 */
[----:B------:R-:W-:Y:S01]  /*1640*/  PLOP3.LUT P1, PT, P1, PT, PT, 0x8, 0x80 ;  /* 0x000000000080781c */ /* 0x000fe20000f2e170 */
[----:B------:R-:W-:Y:S01]  /*1650*/  ULEA UR7, UR61, UR7, 0x18 ;  /* 0x000000073d077291 */ /* 0x000fe2000f8ec0ff */
[----:B------:R-:W-:Y:S01]  /*1660*/  CS2R R10, SRZ ;  /* 0x00000000000a7805 */ /* 0x000fe2000001ff00 */
[----:B------:R-:W-:Y:S01]  /*1670*/  IMAD.MOV.U32 R9, RZ, RZ, RZ ;  /* 0x000000ffff097224 */ /* 0x000fe200078e00ff */
[----:B------:R-:W2:Y:S01]  /*1680*/  LDCU UR41, c[0x0][0x370] ;  /* 0x00006e00ff2977ac */ /* 0x000ea20008000800 */
[----:B------:R-:W-:Y:S01]  /*1690*/  IMAD.MOV.U32 R8, RZ, RZ, 0x1 ;  /* 0x00000001ff087424 */ /* 0x000fe200078e00ff */
[----:B------:R-:W3:Y:S01]  /*16a0*/  LDCU.64 UR26, c[0x0][0x348] ;  /* 0x00006900ff1a77ac */ /* 0x000ee20008000a00 */
[----:B-1----:R-:W-:-:S02]  /*16b0*/  UIADD3 UR5, UPT, UPT, UR6, 0x7f, URZ ;  /* 0x0000007f06057890 */ /* 0x002fc4000fffe0ff */
[----:B------:R-:W-:Y:S02]  /*16c0*/  USHF.R.U32.HI UR47, URZ, 0x7, UR28 ;  /* 0x00000007ff2f7899 */ /* 0x000fe4000801161c */
[----:B------:R-:W-:Y:S02]  /*16d0*/  USHF.R.S32.HI UR4, URZ, 0x1f, UR5 ;  /* 0x0000001fff047899 */ /* 0x000fe40008011405 */
[----:B------:R-:W-:Y:S02]  /*16e0*/  UIADD3 UR48, UPT, UPT, UR6, 0xfe, URZ ;  /* 0x000000fe06307890 */ /* 0x000fe4000fffe0ff */
[----:B------:R-:W-:Y:S01]  /*16f0*/  ULEA.HI UR4, UR4, UR5, URZ, 0x7 ;  /* 0x0000000504047291 */ /* 0x000fe2000f8f38ff */
[----:B------:R-:W1:Y:S03]  /*1700*/  LDCU UR39, c[0x0][0x374] ;  /* 0x00006e80ff2777ac */ /* 0x000e660008000800 */
[----:B------:R-:W-:-:S02]  /*1710*/  USHF.R.S32.HI UR43, URZ, 0x7, UR4 ;  /* 0x00000007ff2b7899 */ /* 0x000fc40008011404 */
[----:B------:R-:W-:Y:S02]  /*1720*/  UIADD3 UR4, UPT, UPT, UR6, -0x1, URZ ;  /* 0xffffffff06047890 */ /* 0x000fe4000fffe0ff */
[----:B------:R-:W-:Y:S02]  /*1730*/  UISETP.LT.U32.AND UP0, UPT, UR43, 0x5, UPT ;  /* 0x000000052b00788c */ /* 0x000fe4000bf01070 */
[----:B------:R-:W-:Y:S02]  /*1740*/  UISETP.GE.U32.AND UP2, UPT, UR4, -0xff, UPT ;  /* 0xffffff010400788c */ /* 0x000fe4000bf46070 */
[----:B------:R-:W-:Y:S02]  /*1750*/  USEL UR42, UR43, 0x5, UP0 ;  /* 0x000000052b2a7887 */ /* 0x000fe40008000000 */
[----:B------:R-:W-:Y:S02]  /*1760*/  USEL UR24, UR34, 0x2, UP1 ;  /* 0x0000000222187887 */ /* 0x000fe40008800000 */
[----:B------:R-:W-:-:S02]  /*1770*/  UIADD3 UR21, UPT, UPT, UR42, -0x1, URZ ;  /* 0xffffffff2a157890 */ /* 0x000fc4000fffe0ff */
[----:B------:R-:W-:Y:S02]  /*1780*/  UIADD3 UR29, UPT, UPT, UR7, 0x4400, UR28 ;  /* 0x00004400071d7890 */ /* 0x000fe4000fffe01c */
[----:B------:R-:W-:Y:S02]  /*1790*/  UIADD3 UR44, UPT, UPT, UR43, -UR42, URZ ;  /* 0x8000002a2b2c7290 */ /* 0x000fe4000fffe0ff */
[----:B------:R-:W-:Y:S01]  /*17a0*/  @UP2 UIADD3 UR21, UPT, UPT, UR42, URZ, URZ ;  /* 0x000000ff2a152290 */ /* 0x000fe2000fffe0ff */
[----:B------:R-:W-:-:S03]  /*17b0*/  UMOV UR5, URZ ;  /* 0x000000ff00057c82 */ /* 0x000fc60008000000 */
[----:B-123--:R-:W-:-:S12]  /*17c0*/  UIADD3 UR21, UPT, UPT, UR21, 0x1, URZ ;  /* 0x0000000115157890 */ /* 0x00efd8000fffe0ff */
.L_x_42:
[----:B------:R-:W-:-:S09]  /*17d0*/  UISETP.NE.AND UP0, UPT, UR61, URZ, UPT ;  /* 0x000000ff3d00728c */ /* 0x000fd2000bf05270 */
[----:B------:R-:W-:Y:S05]  /*17e0*/  BRA.U UP0, `(.L_x_23) ;  /* 0x0000000100287547 */ /* 0x000fea000b800000 */
[----:B------:R-:W-:Y:S02]  /*17f0*/  LEA R0, R9, UR7, 0x3 ;  /* 0x0000000709007c11 */ /* 0x000fe4000f8e18ff */
[----:B------:R-:W-:-:S04]  /*1800*/  SHF.L.U32 R2, R8, 0x1f, RZ ;  /* 0x0000001f08027819 */ /* 0x000fc800000006ff */
[----:B------:R-:W1:Y:S02]  /*1810*/  SYNCS.PHASECHK.TRANS64.TRYWAIT P0, [R0+URZ+0xe0], R2 ;  /* 0x0000e002000075a7 */ /* 0x000e6400080011ff */
[----:B-1----:R-:W-:Y:S05]  /*1820*/  @!P0 BRA `(.L_x_24) ;  /* 0x0000005400f08947 */ /* 0x002fea0003800000 */
.L_x_103:
[----:B------:R-:W-:Y:S01]  /*1830*/  VIADD R9, R9, 0x1 ;  /* 0x0000000109097836 */ /* 0x000fe20000000000 */
[----:B------:R1:W-:Y:S04]  /*1840*/  SYNCS.ARRIVE.TRANS64.A1T0 RZ, [R0+URZ+0xd0], RZ ;  /* 0x0000d0ff00ff79a7 */ /* 0x0003e800081000ff */
[----:B------:R-:W-:-:S04]  /*1850*/  ISETP.NE.AND P0, PT, R9, 0x2, PT ;  /* 0x000000020900780c */ /* 0x000fc80003f05270 */
[----:B------:R-:W-:Y:S02]  /*1860*/  SEL R9, R9, RZ, P0 ;  /* 0x000000ff09097207 */ /* 0x000fe40000000000 */
[----:B-1----:R-:W-:-:S04]  /*1870*/  SEL R0, RZ, 0x1, P0 ;  /* 0x00000001ff007807 */ /* 0x002fc80000000000 */
[----:B------:R-:W-:-:S07]  /*1880*/  LOP3.LUT R8, R8, R0, RZ, 0x3c, !PT ;  /* 0x0000000008087212 */ /* 0x000fce00078e3cff */
.L_x_23:
[----:B------:R-:W-:Y:S01]  /*1890*/  ULEA UR4, UR5, UR7, 0x3 ;  /* 0x0000000705047291 */ /* 0x000fe2000f8e18ff */
[----:B------:R-:W-:Y:S01]  /*18a0*/  SHF.L.U32 R0, R12, 0x1f, RZ ;  /* 0x0000001f0c007819 */ /* 0x000fe200000006ff */
[----:B------:R-:W-:Y:S02]  /*18b0*/  UISETP.GE.U32.AND UP0, UPT, UR48, 0xff, UPT ;  /* 0x000000ff3000788c */ /* 0x000fe4000bf06070 */
[----:B------:R-:W-:Y:S02]  /*18c0*/  USHF.L.U32 UR11, UR45, 0x6, URZ ;  /* 0x000000062d0b7899 */ /* 0x000fe400080006ff */
[----:B------:R-:W-:Y:S01]  /*18d0*/  ULEA UR35, UR46, UR47, 0x7 ;  /* 0x0000002f2e237291 */ /* 0x000fe2000f8e38ff */
[----:B------:R-:W-:Y:S02]  /*18e0*/  UMOV UR13, URZ ;  /* 0x000000ff000d7c82 */ /* 0x000fe40008000000 */
[----:B------:R1:W2:Y:S02]  /*18f0*/  SYNCS.PHASECHK.TRANS64.TRYWAIT P0, [UR4+0x28], R0 ;  /* 0x00002800ff0075a7 */ /* 0x0002a40008001104 */
[----:B------:R-:W-:Y:S07]  /*1900*/  BRA.U !UP0, `(.L_x_25) ;  /* 0x0000000108bc7547 */ /* 0x000fee000b800000 */
[----:B------:R-:W-:Y:S01]  /*1910*/  UMOV UR6, URZ ;  /* 0x000000ff00067c82 */ /* 0x000fe20008000000 */
[----:B------:R-:W-:-:S05]  /*1920*/  UMOV UR4, UR5 ;  /* 0x0000000500047c82 */ /* 0x000fca0008000000 */
.L_x_31:
[----:B------:R-:W-:Y:S01]  /*1930*/  ULEA UR33, UR4, UR7, 0x3 ;  /* 0x0000000704217291 */ /* 0x000fe2000f8e18ff */
[----:B--2---:R-:W-:Y:S01]  /*1940*/  @!P3 MOV R2, 0x6000 ;  /* 0x000060000002b802 */ /* 0x004fe20000000f00 */
[----:B--2-4-:R-:W-:Y:S10]  /*1950*/  @P0 BRA `(.L_x_26) ;  /* 0x00000000000c0947 */ /* 0x014ff40003800000 */
[----:B------:R-:W-:-:S04]  /*1960*/  SHF.L.U32 R3, R12, 0x1f, RZ ;  /* 0x0000001f0c037819 */ /* 0x000fc800000006ff */
[----:B------:R-:W2:Y:S02]  /*1970*/  SYNCS.PHASECHK.TRANS64.TRYWAIT P0, [UR33+0x28], R3 ;  /* 0x00002803ff0075a7 */ /* 0x000ea40008001121 */
[----:B--2---:R-:W-:Y:S05]  /*1980*/  @!P0 BRA `(.L_x_27) ;  /* 0x0000005400ac8947 */ /* 0x004fea0003800000 */
.L_x_26:
[----:B------:R2:W-:Y:S01]  /*1990*/  @!P3 SYNCS.ARRIVE.TRANS64 RZ, [UR33], R2 ;  /* 0x00000002ffffb9a7 */ /* 0x0005e20008000021 */
[----:B------:R-:W-:-:S04]  /*19a0*/  ULOP3.LUT UR5, UR24, 0x2, URZ, 0xfc, !UPT ;  /* 0x0000000218057892 */ /* 0x000fc8000f8efcff */
[----:B------:R-:W-:-:S09]  /*19b0*/  UISETP.NE.AND UP0, UPT, UR5, 0x2, UPT ;  /* 0x000000020500788c */ /* 0x000fd2000bf05270 */
[----:B------:R-:W-:Y:S05]  /*19c0*/  BRA.U UP0, `(.L_x_28) ;  /* 0x0000000100047547 */ /* 0x000fea000b800000 */
[----:B------:R-:W-:Y:S05]  /*19d0*/  BPT.TRAP 0x1 ;  /* 0x000000040000795c */ /* 0x000fea0000300000 */
.L_x_28:
[----:B------:R-:W-:Y:S04]  /*19e0*/  BSSY.RECONVERGENT B0, `(.L_x_29) ;  /* 0x0000003000007945 */ /* 0x000fe80003800200 */
[----:B------:R-:W-:Y:S05]  /*19f0*/  @P2 BRA `(.L_x_30) ;  /* 0x0000000000042947 */ /* 0x000fea0003800000 */
[----:B------:R-:W-:Y:S05]  /*1a00*/  BPT.TRAP 0x1 ;  /* 0x000000040000795c */ /* 0x000fea0000300000 */
.L_x_30:
[----:B------:R-:W-:Y:S05]  /*1a10*/  BSYNC.RECONVERGENT B0 ;  /* 0x0000000000007941 */ /* 0x000fea0003800200 */
.L_x_29:
[----:B------:R-:W-:Y:S02]  /*1a20*/  UIADD3 UR5, UPT, UPT, UR4, 0x1, URZ ;  /* 0x0000000104057890 */ /* 0x000fe4000fffe0ff */
[----:B------:R-:W-:Y:S02]  /*1a30*/  ULEA UR32, UR4, UR28, 0xe ;  /* 0x0000001c04207291 */ /* 0x000fe4000f8e70ff */
[----:B------:R-:W-:Y:S02]  /*1a40*/  UISETP.NE.AND UP0, UPT, UR5, 0x5, UPT ;  /* 0x000000050500788c */ /* 0x000fe4000bf05270 */
[----:B------:R-:W-:Y:S02]  /*1a50*/  UIADD3 UR16, UP1, UPT, UR26, 0x80, URZ ;  /* 0x000000801a107890 */ /* 0x000fe4000ff3e0ff */
[----:B------:R-:W-:Y:S02]  /*1a60*/  USEL UR9, URZ, 0x1, UP0 ;  /* 0x00000001ff097887 */ /* 0x000fe40008000000 */
[----:B------:R-:W-:-:S02]  /*1a70*/  USEL UR5, UR5, URZ, UP0 ;  /* 0x000000ff05057287 */ /* 0x000fc40008000000 */
[----:B------:R-:W-:Y:S02]  /*1a80*/  UIADD3 UR14, UP0, UPT, UR26, 0x180, URZ ;  /* 0x000001801a0e7890 */ /* 0x000fe4000ff1e0ff */
[----:B------:R-:W-:Y:S01]  /*1a90*/  ULEA UR8, UR5, UR7, 0x3 ;  /* 0x0000000705087291 */ /* 0x000fe2000f8e18ff */
[----:B------:R-:W-:Y:S01]  /*1aa0*/  LOP3.LUT R12, R12, UR9, RZ, 0x3c, !PT ;  /* 0x000000090c0c7c12 */ /* 0x000fe2000f8e3cff */
[----:B------:R-:W-:Y:S02]  /*1ab0*/  USHF.L.U32 UR34, UR6, 0x7, URZ ;  /* 0x0000000706227899 */ /* 0x000fe400080006ff */
[----:B------:R-:W-:Y:S01]  /*1ac0*/  UIADD3.X UR17, UPT, UPT, URZ, UR27, URZ, UP1, !UPT ;  /* 0x0000001bff117290 */ /* 0x000fe20008ffe4ff */
[----:B-1----:R-:W-:Y:S01]  /*1ad0*/  SHF.L.U32 R0, R12, 0x1f, RZ ;  /* 0x0000001f0c007819 */ /* 0x002fe200000006ff */
[----:B------:R-:W-:Y:S02]  /*1ae0*/  UIADD3 UR32, UPT, UPT, UR7, 0x4400, UR32 ;  /* 0x0000440007207890 */ /* 0x000fe4000fffe020 */
[----:B------:R-:W-:Y:S01]  /*1af0*/  UIADD3.X UR15, UPT, UPT, URZ, UR27, URZ, UP0, !UPT ;  /* 0x0000001bff0f7290 */ /* 0x000fe200087fe4ff */
[----:B------:R3:W4:Y:S01]  /*1b00*/  SYNCS.PHASECHK.TRANS64.TRYWAIT P0, [UR8+0x28], R0 ;  /* 0x00002800ff0075a7 */ /* 0x0007220008001108 */
[----:B------:R-:W-:Y:S01]  /*1b10*/  ULEA UR8, UR4, UR7, 0xd ;  /* 0x0000000704087291 */ /* 0x000fe2000f8e68ff */
[----:B------:R-:W-:Y:S01]  /*1b20*/  UMOV UR13, 0x30000 ;  /* 0x00030000000d7882 */ /* 0x000fe20000000000 */
[----:B------:R-:W-:-:S02]  /*1b30*/  UMOV UR18, 0x0 ;  /* 0x0000000000127882 */ /* 0x000fc40000000000 */
[----:B------:R-:W-:Y:S01]  /*1b40*/  UIADD3 UR8, UPT, UPT, UR8, 0x18400, URZ ;  /* 0x0001840008087890 */ /* 0x000fe2000fffe0ff */
[----:B------:R-:W-:Y:S01]  /*1b50*/  UMOV UR19, 0x10000000 ;  /* 0x1000000000137882 */ /* 0x000fe20000000000 */
[----:B------:R-:W-:Y:S01]  /*1b60*/  UMOV UR12, UR36 ;  /* 0x00000024000c7c82 */ /* 0x000fe20008000000 */
[----:B------:R-:W-:Y:S01]  /*1b70*/  UMOV UR9, UR33 ;  /* 0x0000002100097c82 */ /* 0x000fe20008000000 */
[----:B------:R-:W-:Y:S01]  /*1b80*/  UMOV UR10, UR34 ;  /* 0x00000022000a7c82 */ /* 0x000fe20008000000 */
[----:B------:R1:W-:Y:S01]  /*1b90*/  UTMALDG.3D.MULTICAST [UR32], [UR16], UR13, desc[UR18] ;  /* 0x00001220100073b4 */ /* 0x0003e2000801180d */
[----:B------:R-:W-:Y:S01]  /*1ba0*/  UIADD3 UR6, UPT, UPT, UR6, 0x1, URZ ;  /* 0x0000000106067890 */ /* 0x000fe2000fffe0ff */
[----:B------:R-:W-:-:S03]  /*1bb0*/  UMOV UR4, UR5 ;  /* 0x0000000500047c82 */ /* 0x000fc60008000000 */
[----:B------:R-:W-:Y:S01]  /*1bc0*/  UISETP.NE.AND UP0, UPT, UR6, UR21, UPT ;  /* 0x000000150600728c */ /* 0x000fe2000bf05270 */
[----:B------:R3:W-:Y:S01]  /*1bd0*/  UTMALDG.3D [UR8], [UR14], desc[UR18] ;  /* 0x000012080e0075b4 */ /* 0x0007e20008011000 */
[----:B-1----:R-:W-:-:S07]  /*1be0*/  UMOV UR13, UR21 ;  /* 0x00000015000d7c82 */ /* 0x002fce0008000000 */
[----:B---3--:R-:W-:Y:S05]  /*1bf0*/  BRA.U UP0, `(.L_x_31) ;  /* 0xfffffffd004c7547 */ /* 0x008fea000b83ffff */
.L_x_25:
[----:B------:R-:W-:Y:S01]  /*1c00*/  ULEA UR4, UR5, UR7, 0x3 ;  /* 0x0000000705047291 */ /* 0x000fe2000f8e18ff */
[----:B-1----:R-:W-:Y:S01]  /*1c10*/  SHF.L.U32 R0, R12, 0x1f, RZ ;  /* 0x0000001f0c007819 */ /* 0x002fe200000006ff */
[----:B------:R-:W-:Y:S01]  /*1c20*/  @!P1 SYNCS.ARRIVE.TRANS64.A1T0 RZ, [UR7+0x68], RZ ;  /* 0x000068ffffff99a7 */ /* 0x000fe20008100007 */
[----:B------:R-:W-:-:S06]  /*1c30*/  UISETP.GT.AND UP0, UPT, UR43, UR42, UPT ;  /* 0x0000002a2b00728c */ /* 0x000fcc000bf04270 */
[----:B--2-4-:R1:W2:Y:S03]  /*1c40*/  SYNCS.PHASECHK.TRANS64.TRYWAIT P0, [UR4+0x28], R0 ;  /* 0x00002800ff0075a7 */ /* 0x0142a60008001104 */
[----:B------:R-:W-:Y:S05]  /*1c50*/  BRA.U !UP0, `(.L_x_32) ;  /* 0x0000000108bc7547 */ /* 0x000fea000b800000 */
[----:B------:R-:W-:Y:S01]  /*1c60*/  UIADD3 UR25, UPT, UPT, UR44, UR13, URZ ;  /* 0x0000000d2c197290 */ /* 0x000fe2000fffe0ff */
[----:B------:R-:W-:-:S11]  /*1c70*/  UMOV UR4, UR5 ;  /* 0x0000000500047c82 */ /* 0x000fd60008000000 */
.L_x_38:
[----:B------:R-:W-:Y:S01]  /*1c80*/  ULEA UR17, UR4, UR7, 0x3 ;  /* 0x0000000704117291 */ /* 0x000fe2000f8e18ff */
[----:B--2---:R-:W-:Y:S01]  /*1c90*/  @!P3 MOV R2, 0x6000 ;  /* 0x000060000002b802 */ /* 0x004fe20000000f00 */
[----:B--2-4-:R-:W-:Y:S10]  /*1ca0*/  @P0 BRA `(.L_x_33) ;  /* 0x00000000000c0947 */ /* 0x014ff40003800000 */
[----:B------:R-:W-:-:S04]  /*1cb0*/  SHF.L.U32 R3, R12, 0x1f, RZ ;  /* 0x0000001f0c037819 */ /* 0x000fc800000006ff */
[----:B------:R-:W2:Y:S02]  /*1cc0*/  SYNCS.PHASECHK.TRANS64.TRYWAIT P0, [UR17+0x28], R3 ;  /* 0x00002803ff0075a7 */ /* 0x000ea40008001111 */
[----:B--2---:R-:W-:Y:S05]  /*1cd0*/  @!P0 BRA `(.L_x_34) ;  /* 0x0000005000f08947 */ /* 0x004fea0003800000 */
.L_x_33:
[----:B------:R2:W-:Y:S01]  /*1ce0*/  @!P3 SYNCS.ARRIVE.TRANS64 RZ, [UR17], R2 ;  /* 0x00000002ffffb9a7 */ /* 0x0005e20008000011 */
[----:B------:R-:W-:-:S04]  /*1cf0*/  ULOP3.LUT UR5, UR24, 0x2, URZ, 0xfc, !UPT ;  /* 0x0000000218057892 */ /* 0x000fc8000f8efcff */
[----:B------:R-:W-:-:S09]  /*1d00*/  UISETP.NE.AND UP0, UPT, UR5, 0x2, UPT ;  /* 0x000000020500788c */ /* 0x000fd2000bf05270 */
[----:B------:R-:W-:Y:S05]  /*1d10*/  BRA.U UP0, `(.L_x_35) ;  /* 0x0000000100047547 */ /* 0x000fea000b800000 */
[----:B------:R-:W-:Y:S05]  /*1d20*/  BPT.TRAP 0x1 ;  /* 0x000000040000795c */ /* 0x000fea0000300000 */
.L_x_35:
[----:B------:R-:W-:Y:S04]  /*1d30*/  BSSY.RECONVERGENT B0, `(.L_x_36) ;  /* 0x0000003000007945 */ /* 0x000fe80003800200 */
[----:B------:R-:W-:Y:S05]  /*1d40*/  @P2 BRA `(.L_x_37) ;  /* 0x0000000000042947 */ /* 0x000fea0003800000 */
[----:B------:R-:W-:Y:S05]  /*1d50*/  BPT.TRAP 0x1 ;  /* 0x000000040000795c */ /* 0x000fea0000300000 */
.L_x_37:
[----:B------:R-:W-:Y:S05]  /*1d60*/  BSYNC.RECONVERGENT B0 ;  /* 0x0000000000007941 */ /* 0x000fea0003800200 */
.L_x_36:
[----:B------:R-:W-:Y:S02]  /*1d70*/  UIADD3 UR5, UPT, UPT, UR4, 0x1, URZ ;  /* 0x0000000104057890 */ /* 0x000fe4000fffe0ff */
[----:B------:R-:W-:Y:S02]  /*1d80*/  UIADD3 UR14, UP1, UPT, UR26, 0x80, URZ ;  /* 0x000000801a0e7890 */ /* 0x000fe4000ff3e0ff */
[----:B------:R-:W-:Y:S02]  /*1d90*/  UISETP.NE.AND UP0, UPT, UR5, 0x5, UPT ;  /* 0x000000050500788c */ /* 0x000fe4000bf05270 */
[----:B------:R-:W-:Y:S02]  /*1da0*/  USHF.L.U32 UR18, UR13, 0x7, URZ ;  /* 0x000000070d127899 */ /* 0x000fe400080006ff */
[----:B------:R-:W-:Y:S02]  /*1db0*/  USEL UR8, URZ, 0x1, UP0 ;  /* 0x00000001ff087887 */ /* 0x000fe40008000000 */
[----:B------:R-:W-:-:S02]  /*1dc0*/  USEL UR5, UR5, URZ, UP0 ;  /* 0x000000ff05057287 */ /* 0x000fc40008000000 */
[----:B------:R-:W-:Y:S02]  /*1dd0*/  UIADD3 UR22, UP0, UPT, UR26, 0x180, URZ ;  /* 0x000001801a167890 */ /* 0x000fe4000ff1e0ff */
[----:B------:R-:W-:Y:S01]  /*1de0*/  LOP3.LUT R12, R12, UR8, RZ, 0x3c, !PT ;  /* 0x000000080c0c7c12 */ /* 0x000fe2000f8e3cff */
[----:B------:R-:W-:Y:S02]  /*1df0*/  ULEA UR6, UR5, UR7, 0x3 ;  /* 0x0000000705067291 */ /* 0x000fe4000f8e18ff */
[----:B------:R-:W-:Y:S01]  /*1e00*/  ULEA UR8, UR4, UR7, 0xd ;  /* 0x0000000704087291 */ /* 0x000fe2000f8e68ff */
[----:B-1----:R-:W-:Y:S01]  /*1e10*/  SHF.L.U32 R0, R12, 0x1f, RZ ;  /* 0x0000001f0c007819 */ /* 0x002fe200000006ff */
[----:B------:R-:W-:Y:S02]  /*1e20*/  ULEA UR16, UR4, UR29, 0xe ;  /* 0x0000001d04107291 */ /* 0x000fe4000f8e70ff */
[----:B------:R-:W-:Y:S02]  /*1e30*/  UIADD3.X UR15, UPT, UPT, URZ, UR27, URZ, UP1, !UPT ;  /* 0x0000001bff0f7290 */ /* 0x000fe40008ffe4ff */
[----:B------:R-:W-:Y:S01]  /*1e40*/  UIADD3 UR8, UPT, UPT, UR8, 0x18400, URZ ;  /* 0x0001840008087890 */ /* 0x000fe2000fffe0ff */
[----:B------:R3:W4:Y:S01]  /*1e50*/  SYNCS.PHASECHK.TRANS64.TRYWAIT P0, [UR6+0x28], R0 ;  /* 0x00002800ff0075a7 */ /* 0x0007220008001106 */
[----:B------:R-:W-:Y:S01]  /*1e60*/  UIADD3.X UR23, UPT, UPT, URZ, UR27, URZ, UP0, !UPT ;  /* 0x0000001bff177290 */ /* 0x000fe200087fe4ff */
[----:B------:R-:W-:Y:S01]  /*1e70*/  UMOV UR6, 0x30000 ;  /* 0x0003000000067882 */ /* 0x000fe20000000000 */
[----:B------:R-:W-:Y:S01]  /*1e80*/  UMOV UR30, 0x0 ;  /* 0x00000000001e7882 */ /* 0x000fe20000000000 */
[----:B------:R-:W-:Y:S01]  /*1e90*/  UMOV UR31, 0x10000000 ;  /* 0x10000000001f7882 */ /* 0x000fe20000000000 */
[----:B------:R-:W-:Y:S01]  /*1ea0*/  UMOV UR19, UR35 ;  /* 0x0000002300137c82 */ /* 0x000fe20008000000 */
[----:B------:R-:W-:Y:S01]  /*1eb0*/  UMOV UR20, UR36 ;  /* 0x0000002400147c82 */ /* 0x000fe20008000000 */
[----:B------:R-:W-:Y:S01]  /*1ec0*/  UMOV UR12, UR36 ;  /* 0x00000024000c7c82 */ /* 0x000fe20008000000 */
[----:B------:R-:W-:Y:S01]  /*1ed0*/  UMOV UR9, UR17 ;  /* 0x0000001100097c82 */ /* 0x000fe20008000000 */
[----:B------:R-:W-:Y:S01]  /*1ee0*/  UMOV UR10, UR18 ;  /* 0x00000012000a7c82 */ /* 0x000fe20008000000 */
[----:B------:R3:W-:Y:S01]  /*1ef0*/  UTMALDG.3D.MULTICAST [UR16], [UR14], UR6, desc[UR30] ;  /* 0x00001e100e0073b4 */ /* 0x0007e20008011806 */
[----:B------:R-:W-:Y:S01]  /*1f00*/  UIADD3 UR13, UPT, UPT, UR13, 0x1, URZ ;  /* 0x000000010d0d7890 */ /* 0x000fe2000fffe0ff */
[----:B------:R-:W-:-:S03]  /*1f10*/  UMOV UR4, UR5 ;  /* 0x0000000500047c82 */ /* 0x000fc60008000000 */
[----:B------:R-:W-:Y:S01]  /*1f20*/  UISETP.NE.AND UP0, UPT, UR13, UR25, UPT ;  /* 0x000000190d00728c */ /* 0x000fe2000bf05270 */
[----:B------:R3:W-:Y:S08]  /*1f30*/  UTMALDG.3D [UR8], [UR22], desc[UR30] ;  /* 0x00001e08160075b4 */ /* 0x0007f00008011000 */
[----:B---3--:R-:W-:Y:S05]  /*1f40*/  BRA.U UP0, `(.L_x_38) ;  /* 0xfffffffd004c7547 */ /* 0x008fea000b83ffff */
.L_x_32:
[C---:B------:R-:W-:Y:S01]  /*1f50*/  LEA R3, R11.reuse, UR7, 0x3 ;  /* 0x000000070b037c11 */ /* 0x040fe2000f8e18ff */
[----:B------:R-:W-:Y:S01]  /*1f60*/  NOP ;  /* 0x0000000000007918 */ /* 0x000fe20000000000 */
[----:B-1----:R-:W-:Y:S02]  /*1f70*/  SHF.L.U32 R0, R10, 0x1f, RZ ;  /* 0x0000001f0a007819 */ /* 0x002fe400000006ff */
[----:B------:R-:W-:Y:S02]  /*1f80*/  LEA R4, R11, UR7, 0x4 ;  /* 0x000000070b047c11 */ /* 0x000fe4000f8e20ff */
[----:B--2-4-:R-:W1:Y:S02]  /*1f90*/  SYNCS.PHASECHK.TRANS64.TRYWAIT P0, [R3+URZ+0x70], R0 ;  /* 0x00007000030075a7 */ /* 0x014e6400080011ff */
[----:B-1----:R-:W-:Y:S05]  /*1fa0*/  @!P0 BRA `(.L_x_39) ;  /* 0x0000005000548947 */ /* 0x002fea0003800000 */
.L_x_106:
[----:B------:R-:W2:Y:S01]  /*1fb0*/  LDS.128 R4, [R4+0x100] ;  /* 0x0001000004047984 */ /* 0x000ea20000000c00 */
[----:B------:R-:W-:Y:S01]  /*1fc0*/  UISETP.GE.AND UP0, UPT, UR40, 0x1, UPT ;  /* 0x000000012800788c */ /* 0x000fe2000bf06270 */
[----:B------:R-:W-:Y:S01]  /*1fd0*/  @!PT LDS RZ, [RZ] ;  /* 0x00000000fffff984 */ /* 0x000fe20000000800 */
[----:B------:R-:W-:Y:S01]  /*1fe0*/  @!PT LDS RZ, [RZ] ;  /* 0x00000000fffff984 */ /* 0x000fe20000000800 */
[----:B------:R-:W-:Y:S01]  /*1ff0*/  @!PT LDS RZ, [RZ] ;  /* 0x00000000fffff984 */ /* 0x000fe20000000800 */
[----:B------:R-:W-:Y:S01]  /*2000*/  @!PT LDS RZ, [RZ] ;  /* 0x00000000fffff984 */ /* 0x000fe20000000800 */
[----:B------:R3:W-:Y:S06]  /*2010*/  MEMBAR.ALL.CTA ;  /* 0x0000000000007992 */ /* 0x0007ec0000008000 */
[----:B---3--:R-:W3:Y:S01]  /*2020*/  FENCE.VIEW.ASYNC.S ;  /* 0x00000000000073c6 */ /* 0x008ee20000000000 */
[----:B--2---:R-:W-:-:S13]  /*2030*/  LOP3.LUT P0, RZ, R6, 0x1, RZ, 0xc0, !PT ;  /* 0x0000000106ff7812 */ /* 0x004fda000780c0ff */
[----:B---3--:R-:W-:Y:S01]  /*2040*/  VOTEU.ANY UP1, P0 ;  /* 0x0000000000ff7886 */ /* 0x008fe20000020100 */
[----:B------:R-:W-:-:S13]  /*2050*/  PLOP3.LUT P0, PT, PT, PT, UP1, 0x80, 0x8 ;  /* 0x000000000008781c */ /* 0x000fda0003f0f018 */
[----:B-1----:R-:W-:Y:S02]  /*2060*/  @P0 LOP3.LUT R0, R5, 0xffff, RZ, 0xc0, !PT ;  /* 0x0000ffff05000812 */ /* 0x002fe400078ec0ff */
[----:B------:R-:W-:Y:S02]  /*2070*/  @P0 MOV R2, R4 ;  /* 0x0000000400020202 */ /* 0x000fe40000000f00 */
[----:B------:R-:W-:Y:S01]  /*2080*/  @P0 R2UR UR6, R0 ;  /* 0x00000000000602ca */ /* 0x000fe200000e0000 */
[----:B------:R-:W-:Y:S01]  /*2090*/  VIADD R0, R3, 0x80 ;  /* 0x0000008003007836 */ /* 0x000fe20000000000 */
[----:B------:R-:W-:Y:S02]  /*20a0*/  @P0 SHF.R.U32.HI R4, RZ, 0x10, R5 ;  /* 0x00000010ff040819 */ /* 0x000fe40000011605 */
[----:B------:R-:W-:Y:S02]  /*20b0*/  @P0 R2UR UR8, R2 ;  /* 0x00000000020802ca */ /* 0x000fe400000e0000 */
[----:B------:R-:W-:-:S02]  /*20c0*/  PRMT R0, RZ, 0x654, R0 ;  /* 0x00000654ff007816 */ /* 0x000fc40000000000 */
[----:B------:R-:W-:Y:S02]  /*20d0*/  @P0 R2UR UR4, R4 ;  /* 0x00000000040402ca */ /* 0x000fe400000e0000 */
[----:B------:R1:W-:Y:S03]  /*20e0*/  SYNCS.ARRIVE.TRANS64.RED.A1T0 RZ, [R0+URZ], RZ ;  /* 0x000000ff00ff79a7 */ /* 0x0003e600081004ff */
[----:B------:R-:W-:-:S04]  /*20f0*/  @UP1 UMOV UR37, UR6 ;  /* 0x0000000600251c82 */ /* 0x000fc80008000000 */
[----:B------:R-:W-:-:S04]  /*2100*/  @UP1 UMOV UR38, UR8 ;  /* 0x0000000800261c82 */ /* 0x000fc80008000000 */
[----:B------:R-:W-:Y:S01]  /*2110*/  @UP1 UMOV UR36, UR4 ;  /* 0x0000000400241c82 */ /* 0x000fe20008000000 */
[----:B------:R-:W-:Y:S05]  /*2120*/  BRA.U !UP0, `(.L_x_40) ;  /* 0x0000000108d47547 */ /* 0x000fea000b800000 */
[----:B------:R-:W2:Y:S01]  /*2130*/  LDCU.128 UR12, c[0x0][0xb10] ;  /* 0x00016200ff0c77ac */ /* 0x000ea20008000c00 */
[----:B------:R-:W3:Y:S01]  /*2140*/  LDCU UR25, c[0x0][0xb20] ;  /* 0x00016400ff1977ac */ /* 0x000ee20008000800 */
[----:B------:R-:W4:Y:S01]  /*2150*/  LDCU UR20, c[0x0][0xb0c] ;  /* 0x00016180ff1477ac */ /* 0x000f220008000800 */
[----:B------:R-:W1:Y:S01]  /*2160*/  LDCU.64 UR10, c[0x0][0xb28] ;  /* 0x00016500ff0a77ac */ /* 0x000e620008000a00 */
[----:B------:R-:W-:Y:S02]  /*2170*/  UISETP.NE.AND UP3, UPT, UR40, 0x1, UPT ;  /* 0x000000012800788c */ /* 0x000fe4000bf65270 */
[----:B--2---:R-:W-:Y:S02]  /*2180*/  UIMAD.WIDE.U32 UR16, UR39, UR15, URZ ;  /* 0x0000000f271072a5 */ /* 0x004fe4000f8e00ff */
[----:B------:R-:W-:Y:S02]  /*2190*/  UIMAD.WIDE.U32 UR8, UR41, UR12, URZ ;  /* 0x0000000c290872a5 */ /* 0x000fe4000f8e00ff */
[----:B------:R-:W-:-:S02]  /*21a0*/  UISETP.NE.AND UP0, UPT, UR14, 0x1, UPT ;  /* 0x000000010e00788c */ /* 0x000fc4000bf05270 */
[----:B------:R-:W-:Y:S01]  /*21b0*/  UIMAD.WIDE.U32 UR22, UR37, UR15, URZ ;  /* 0x0000000f251672a5 */ /* 0x000fe2000f8e00ff */
[----:B------:R-:W-:Y:S02]  /*21c0*/  UMOV UR16, UR17 ;  /* 0x0000001100107c82 */ /* 0x000fe40008000000 */
[----:B------:R-:W-:Y:S01]  /*21d0*/  UMOV UR8, UR9 ;  /* 0x0000000900087c82 */ /* 0x000fe20008000000 */
[----:B---3--:R-:W-:Y:S02]  /*21e0*/  USHF.R.U32.HI UR16, URZ, UR25, UR16 ;  /* 0x00000019ff107299 */ /* 0x008fe40008011610 */
[----:B----4-:R-:W-:Y:S02]  /*21f0*/  UISETP.NE.AND UP2, UPT, UR20, 0x1, UPT ;  /* 0x000000011400788c */ /* 0x010fe4000bf45270 */
[----:B------:R-:W-:Y:S02]  /*2200*/  USHF.R.U32.HI UR8, URZ, UR13, UR8 ;  /* 0x0000000dff087299 */ /* 0x000fe40008011608 */
[----:B------:R-:W-:-:S02]  /*2210*/  USEL UR6, UR39, UR16, !UP0 ;  /* 0x0000001027067287 */ /* 0x000fc4000c000000 */
[----:B------:R-:W-:Y:S02]  /*2220*/  USEL UR8, UR41, UR8, !UP2 ;  /* 0x0000000829087287 */ /* 0x000fe4000d000000 */
[----:B-1----:R-:W-:Y:S01]  /*2230*/  UIMAD.WIDE.U32 UR16, UR6, UR10, URZ ;  /* 0x0000000a061072a5 */ /* 0x002fe2000f8e00ff */
[----:B------:R-:W-:Y:S01]  /*2240*/  UMOV UR4, UR23 ;  /* 0x0000001700047c82 */ /* 0x000fe20008000000 */
[----:B------:R-:W-:Y:S02]  /*2250*/  UIMAD.WIDE.U32 UR18, UR38, UR12, URZ ;  /* 0x0000000c261272a5 */ /* 0x000fe4000f8e00ff */
[----:B------:R-:W-:-:S03]  /*2260*/  UIMAD.WIDE.U32 UR22, UR8, UR10, URZ ;  /* 0x0000000a081672a5 */ /* 0x000fc6000f8e00ff */
[----:B------:R-:W-:Y:S01]  /*2270*/  UMOV UR16, UR17 ;  /* 0x0000001100107c82 */ /* 0x000fe20008000000 */
[----:B------:R-:W-:Y:S02]  /*2280*/  USHF.R.U32.HI UR4, URZ, UR25, UR4 ;  /* 0x00000019ff047299 */ /* 0x000fe40008011604 */
[----:B------:R-:W-:Y:S01]  /*2290*/  @UP3 USHF.R.U32.HI UR6, URZ, UR11, UR16 ;  /* 0x0000000bff063299 */ /* 0x000fe20008011610 */
[----:B------:R-:W-:Y:S01]  /*22a0*/  UMOV UR18, UR19 ;  /* 0x0000001300127c82 */ /* 0x000fe20008000000 */
[----:B------:R-:W-:Y:S01]  /*22b0*/  UMOV UR22, UR23 ;  /* 0x0000001700167c82 */ /* 0x000fe20008000000 */
[----:B------:R-:W-:Y:S02]  /*22c0*/  USHF.R.U32.HI UR13, URZ, UR13, UR18 ;  /* 0x0000000dff0d7299 */ /* 0x000fe40008011612 */
[----:B------:R-:W-:Y:S02]  /*22d0*/  USEL UR4, UR37, UR4, !UP0 ;  /* 0x0000000425047287 */ /* 0x000fe4000c000000 */
[----:B------:R-:W-:-:S02]  /*22e0*/  @UP3 USHF.R.U32.HI UR8, URZ, UR11, UR22 ;  /* 0x0000000bff083299 */ /* 0x000fc40008011616 */
[----:B------:R-:W-:Y:S02]  /*22f0*/  UIMAD UR9, UR40, UR6, URZ ;  /* 0x00000006280972a4 */ /* 0x000fe4000f8e02ff */
[----:B------:R-:W-:Y:S02]  /*2300*/  USEL UR6, UR38, UR13, !UP2 ;  /* 0x0000000d26067287 */ /* 0x000fe4000d000000 */
[----:B------:R-:W-:Y:S02]  /*2310*/  UIMAD UR12, UR40, UR8, URZ ;  /* 0x00000008280c72a4 */ /* 0x000fe4000f8e02ff */
[----:B------:R-:W-:Y:S02]  /*2320*/  UISETP.GE.AND UP0, UPT, UR4, UR9, UPT ;  /* 0x000000090400728c */ /* 0x000fe4000bf06270 */
[----:B------:R-:W-:Y:S02]  /*2330*/  UIMAD.WIDE.U32 UR16, UR4, UR10, URZ ;  /* 0x0000000a041072a5 */ /* 0x000fe4000f8e00ff */
[----:B------:R-:W-:-:S02]  /*2340*/  UISETP.GE.OR UP0, UPT, UR6, UR12, UP0 ;  /* 0x0000000c0600728c */ /* 0x000fc40008706670 */
        /* <DEDUP_REMOVED lines=19> */
.L_x_40:
[----:B------:R-:W2:Y:S02]  /*2480*/  LDCU UR4, c[0x0][0xb30] ;  /* 0x00016600ff0477ac */ /* 0x000ea40008000800 */
[----:B--2---:R-:W-:-:S09]  /*2490*/  UISETP.NE.AND UP0, UPT, UR4, 0x1, UPT ;  /* 0x000000010400788c */ /* 0x004fd2000bf05270 */
[----:B------:R-:W-:Y:S05]  /*24a0*/  BRA.U UP0, `(.L_x_41) ;  /* 0x0000000100447547 */ /* 0x000fea000b800000 */
[----:B------:R-:W2:Y:S01]  /*24b0*/  LDCU.128 UR12, c[0x0][0xb10] ;  /* 0x00016200ff0c77ac */ /* 0x000ea20008000c00 */
[----:B------:R-:W3:Y:S01]  /*24c0*/  LDCU UR16, c[0x0][0xb0c] ;  /* 0x00016180ff1077ac */ /* 0x000ee20008000800 */
[----:B------:R-:W4:Y:S01]  /*24d0*/  LDCU UR17, c[0x0][0xb20] ;  /* 0x00016400ff1177ac */ /* 0x000f220008000800 */
[----:B--2---:R-:W-:Y:S02]  /*24e0*/  UIMAD.WIDE.U32 UR10, UR38, UR12, URZ ;  /* 0x0000000c260a72a5 */ /* 0x004fe4000f8e00ff */
[----:B------:R-:W-:Y:S02]  /*24f0*/  UIMAD.WIDE.U32 UR8, UR37, UR15, URZ ;  /* 0x0000000f250872a5 */ /* 0x000fe4000f8e00ff */
[----:B---3--:R-:W-:Y:S02]  /*2500*/  UISETP.NE.AND UP2, UPT, UR16, 0x1, UPT ;  /* 0x000000011000788c */ /* 0x008fe4000bf45270 */
[----:B------:R-:W-:Y:S01]  /*2510*/  UISETP.NE.AND UP0, UPT, UR14, 0x1, UPT ;  /* 0x000000010e00788c */ /* 0x000fe2000bf05270 */
[----:B------:R-:W-:-:S02]  /*2520*/  UMOV UR6, UR11 ;  /* 0x0000000b00067c82 */ /* 0x000fc40008000000 */
[----:B------:R-:W-:Y:S01]  /*2530*/  UMOV UR4, UR9 ;  /* 0x0000000900047c82 */ /* 0x000fe20008000000 */
[----:B------:R-:W-:Y:S02]  /*2540*/  USHF.R.U32.HI UR6, URZ, UR13, UR6 ;  /* 0x0000000dff067299 */ /* 0x000fe40008011606 */
[----:B----4-:R-:W-:Y:S02]  /*2550*/  USHF.R.U32.HI UR4, URZ, UR17, UR4 ;  /* 0x00000011ff047299 */ /* 0x010fe40008011604 */
[----:B------:R-:W-:Y:S02]  /*2560*/  USEL UR6, UR38, UR6, !UP2 ;  /* 0x0000000626067287 */ /* 0x000fe4000d000000 */
[----:B------:R-:W-:-:S04]  /*2570*/  USEL UR4, UR37, UR4, !UP0 ;  /* 0x0000000425047287 */ /* 0x000fc8000c000000 */
[----:B------:R-:W-:Y:S02]  /*2580*/  UIADD3 UR8, UPT, UPT, UR6, -UR4, URZ ;  /* 0x8000000406087290 */ /* 0x000fe4000fffe0ff */
[----:B------:R-:W-:Y:S02]  /*2590*/  UIADD3 UR4, UPT, UPT, -UR6, UR4, URZ ;  /* 0x0000000406047290 */ /* 0x000fe4000fffe1ff */
[----:B------:R-:W-:Y:S02]  /*25a0*/  UIMAD UR37, UR8, UR14, UR37 ;  /* 0x0000000e082572a4 */ /* 0x000fe4000f8e0225 */
[----:B------:R-:W-:-:S12]  /*25b0*/  UIMAD UR38, UR4, UR16, UR38 ;  /* 0x00000010042672a4 */ /* 0x000fd8000f8e0226 */
.L_x_41:
[----:B------:R-:W-:Y:S01]  /*25c0*/  VIADD R11, R11, 0x1 ;  /* 0x000000010b0b7836 */ /* 0x000fe20000000000 */
[----:B------:R-:W-:Y:S01]  /*25d0*/  PLOP3.LUT P1, PT, PT, PT, PT, 0x80, 0x8 ;  /* 0x000000000008781c */ /* 0x000fe20003f2f070 */
[----:B------:R-:W-:Y:S02]  /*25e0*/  UIADD3 UR46, UPT, UPT, UR38, UR58, URZ ;  /* 0x0000003a262e7290 */ /* 0x000fe4000fffe0ff */
[----:B------:R-:W-:Y:S01]  /*25f0*/  UIADD3 UR45, UPT, UPT, UR37, UR55, URZ ;  /* 0x00000037252d7290 */ /* 0x000fe2000fffe0ff */
[----:B------:R-:W-:-:S04]  /*2600*/  ISETP.NE.AND P0, PT, R11, 0x2, PT ;  /* 0x000000020b00780c */ /* 0x000fc80003f05270 */
[----:B-1----:R-:W-:Y:S02]  /*2610*/  SEL R0, RZ, 0x1, P0 ;  /* 0x00000001ff007807 */ /* 0x002fe40000000000 */
[----:B------:R-:W-:Y:S02]  /*2620*/  SEL R11, R11, RZ, P0 ;  /* 0x000000ff0b0b7207 */ /* 0x000fe40000000000 */
[----:B------:R-:W-:Y:S01]  /*2630*/  LOP3.LUT R10, R10, R0, RZ, 0x3c, !PT ;  /* 0x000000000a0a7212 */ /* 0x000fe200078e3cff */
[----:B------:R-:W-:Y:S06]  /*2640*/  BRA.U UP1, `(.L_x_42) ;  /* 0xfffffff101607547 */ /* 0x000fec000b83ffff */
[----:B------:R-:W-:Y:S01]  /*2650*/  UIADD3 UR7, UPT, UPT, UR7, 0x28, URZ ;  /* 0x0000002807077890 */ /* 0x000fe2000fffe0ff */
[----:B------:R-:W-:-:S03]  /*2660*/  SHF.L.U32 R2, R12, 0x1f, RZ ;  /* 0x0000001f0c027819 */ /* 0x000fc600000006ff */
[----:B------:R-:W-:-:S09]  /*2670*/  ULEA UR4, UR5, UR7, 0x3 ;  /* 0x0000000705047291 */ /* 0x000fd2000f8e18ff */
[----:B------:R-:W1:Y:S02]  /*2680*/  SYNCS.PHASECHK.TRANS64.TRYWAIT P0, [UR4], R2 ;  /* 0x00000002ff0075a7 */ /* 0x000e640008001104 */
[----:B-1----:R-:W-:Y:S05]  /*2690*/  @!P0 BRA `(.L_x_43) ;  /* 0x0000004800ac8947 */ /* 0x002fea0003800000 */
.L_x_108:
[----:B------:R-:W-:-:S04]  /*26a0*/  UIADD3 UR4, UPT, UPT, UR5, 0x1, URZ ;  /* 0x0000000105047890 */ /* 0x000fc8000fffe0ff */
[----:B------:R-:W-:-:S04]  /*26b0*/  UISETP.NE.AND UP0, UPT, UR4, 0x5, UPT ;  /* 0x000000050400788c */ /* 0x000fc8000bf05270 */
[----:B------:R-:W-:Y:S02]  /*26c0*/  USEL UR6, URZ, 0x1, UP0 ;  /* 0x00000001ff067887 */ /* 0x000fe40008000000 */
[----:B------:R-:W-:-:S04]  /*26d0*/  USEL UR4, UR4, URZ, UP0 ;  /* 0x000000ff04047287 */ /* 0x000fc80008000000 */
[----:B------:R-:W-:Y:S01]  /*26e0*/  ULEA UR5, UR4, UR7, 0x3 ;  /* 0x0000000704057291 */ /* 0x000fe2000f8e18ff */
[----:B-1----:R-:W-:-:S04]  /*26f0*/  LOP3.LUT R2, R12, UR6, RZ, 0x3c, !PT ;  /* 0x000000060c027c12 */ /* 0x002fc8000f8e3cff */
[----:B------:R-:W-:-:S04]  /*2700*/  SHF.L.U32 R3, R2, 0x1f, RZ ;  /* 0x0000001f02037819 */ /* 0x000fc800000006ff */
[----:B------:R-:W1:Y:S02]  /*2710*/  SYNCS.PHASECHK.TRANS64.TRYWAIT P0, [UR5], R3 ;  /* 0x00000003ff0075a7 */ /* 0x000e640008001105 */
[----:B-1----:R-:W-:Y:S05]  /*2720*/  @!P0 BRA `(.L_x_44) ;  /* 0x0000004800a08947 */ /* 0x002fea0003800000 */
.L_x_110:
[----:B------:R-:W-:-:S04]  /*2730*/  UIADD3 UR4, UPT, UPT, UR4, 0x1, URZ ;  /* 0x0000000104047890 */ /* 0x000fc8000fffe0ff */
[----:B------:R-:W-:-:S04]  /*2740*/  UISETP.NE.AND UP0, UPT, UR4, 0x5, UPT ;  /* 0x000000050400788c */ /* 0x000fc8000bf05270 */
[----:B------:R-:W-:Y:S02]  /*2750*/  USEL UR6, URZ, 0x1, UP0 ;  /* 0x00000001ff067887 */ /* 0x000fe40008000000 */
[----:B------:R-:W-:-:S04]  /*2760*/  USEL UR4, UR4, URZ, UP0 ;  /* 0x000000ff04047287 */ /* 0x000fc80008000000 */
[----:B------:R-:W-:Y:S01]  /*2770*/  ULEA UR5, UR4, UR7, 0x3 ;  /* 0x0000000704057291 */ /* 0x000fe2000f8e18ff */
[----:B------:R-:W-:-:S04]  /*2780*/  LOP3.LUT R2, R2, UR6, RZ, 0x3c, !PT ;  /* 0x0000000602027c12 */ /* 0x000fc8000f8e3cff */
[----:B-1----:R-:W-:-:S04]  /*2790*/  SHF.L.U32 R3, R2, 0x1f, RZ ;  /* 0x0000001f02037819 */ /* 0x002fc800000006ff */
[----:B------:R-:W1:Y:S02]  /*27a0*/  SYNCS.PHASECHK.TRANS64.TRYWAIT P0, [UR5], R3 ;  /* 0x00000003ff0075a7 */ /* 0x000e640008001105 */
[----:B-1----:R-:W-:Y:S05]  /*27b0*/  @!P0 BRA `(.L_x_45) ;  /* 0x0000004800948947 */ /* 0x002fea0003800000 */
.L_x_112:
        /* <DEDUP_REMOVED lines=9> */
.L_x_114:
[----:B------:R-:W-:-:S04]  /*2850*/  UIADD3 UR4, UPT, UPT, UR4, 0x1, URZ ;  /* 0x0000000104047890 */ /* 0x000fc8000fffe0ff */
[----:B------:R-:W-:-:S04]  /*2860*/  UISETP.NE.AND UP0, UPT, UR4, 0x5, UPT ;  /* 0x000000050400788c */ /* 0x000fc8000bf05270 */
[----:B------:R-:W-:Y:S02]  /*2870*/  USEL UR5, URZ, 0x1, UP0 ;  /* 0x00000001ff057887 */ /* 0x000fe40008000000 */
[----:B------:R-:W-:-:S04]  /*2880*/  USEL UR4, UR4, URZ, UP0 ;  /* 0x000000ff04047287 */ /* 0x000fc80008000000 */
[----:B------:R-:W-:Y:S01]  /*2890*/  ULEA UR4, UR4, UR7, 0x3 ;  /* 0x0000000704047291 */ /* 0x000fe2000f8e18ff */
[----:B------:R-:W-:-:S04]  /*28a0*/  LOP3.LUT R2, R2, UR5, RZ, 0x3c, !PT ;  /* 0x0000000502027c12 */ /* 0x000fc8000f8e3cff */
[----:B------:R-:W-:Y:S01]  /*28b0*/  SHF.L.U32 R2, R2, 0x1f, RZ ;  /* 0x0000001f02027819 */ /* 0x000fe200000006ff */
[----:B-1----:R-:W-:-:S07]  /*28c0*/  IMAD.U32 R0, RZ, RZ, UR4 ;  /* 0x00000004ff007e24 */ /* 0x002fce000f8e00ff */
.L_x_47:
[----:B-1----:R1:W2:Y:S02]  /*28d0*/  SYNCS.PHASECHK.TRANS64.TRYWAIT P0, [R0+URZ], R2 ;  /* 0x00000002000075a7 */ /* 0x0022a400080011ff */
[----:B--2---:R-:W-:Y:S05]  /*28e0*/  @!P0 NANOSLEEP.SYNCS 0x989680 ;  /* 0x009896800000895d */ /* 0x004fea0003900000 */
[----:B------:R-:W2:Y:S02]  /*28f0*/  @!P0 SYNCS.PHASECHK.TRANS64 P0, [R0+URZ], R2 ;  /* 0x00000002000085a7 */ /* 0x000ea400080010ff */
[----:B--2---:R-:W-:Y:S05]  /*2900*/  @P0 EXIT ;  /* 0x000000000000094d */ /* 0x004fea0003800000 */
[----:B------:R-:W-:Y:S05]  /*2910*/  BRA `(.L_x_47) ;  /* 0xfffffffc00ec7947 */ /* 0x000fea000383ffff */
.L_x_22:
[----:B------:R-:W-:-:S04]  /*2920*/  UISETP.NE.AND UP0, UPT, UR61, URZ, UPT ;  /* 0x000000ff3d00728c */ /* 0x000fc8000bf05270 */
[----:B------:R-:W-:-:S09]  /*2930*/  UISETP.NE.OR UP0, UPT, UR22, 0x1, UP0 ;  /* 0x000000011600788c */ /* 0x000fd20008705670 */
[----:B------:R-:W-:Y:S05]  /*2940*/  BRA.U UP0, `(.L_x_48) ;  /* 0x0000000500487547 */ /* 0x000fea000b800000 */
[----:B------:R-:W-:Y:S01]  /*2950*/  ISETP.GE.U32.AND P2, PT, R0, 0x2, PT ;  /* 0x000000020000780c */ /* 0x000fe20003f46070 */
[----:B------:R-:W-:Y:S01]  /*2960*/  IMAD.MOV.U32 R12, RZ, RZ, 0x1 ;  /* 0x00000001ff0c7424 */ /* 0x000fe200078e00ff */
[----:B------:R-:W-:Y:S02]  /*2970*/  CS2R R10, SRZ ;  /* 0x00000000000a7805 */ /* 0x000fe4000001ff00 */
[----:B------:R-:W-:Y:S01]  /*2980*/  CS2R R8, SRZ ;  /* 0x0000000000087805 */ /* 0x000fe2000001ff00 */
[----:B------:R-:W-:Y:S01]  /*2990*/  UMOV UR4, 0x400 ;  /* 0x0000040000047882 */ /* 0x000fe20000000000 */
[----:B------:R-:W-:Y:S01]  /*29a0*/  UMOV UR5, URZ ;  /* 0x000000ff00057c82 */ /* 0x000fe20008000000 */
[----:B------:R-:W-:-:S12]  /*29b0*/  ULEA UR6, UR61, UR4, 0x18 ;  /* 0x000000043d067291 */ /* 0x000fd8000f8ec0ff */
.L_x_52:
[----:B------:R-:W-:Y:S02]  /*29c0*/  LEA R2, R8, UR6, 0x3 ;  /* 0x0000000608027c11 */ /* 0x000fe4000f8e18ff */
[----:B------:R-:W-:-:S03]  /*29d0*/  SHF.L.U32 R4, R9, 0x1f, RZ ;  /* 0x0000001f09047819 */ /* 0x000fc600000006ff */
[----:B------:R-:W-:Y:S01]  /*29e0*/  VIADD R5, R2, 0xe0 ;  /* 0x000000e002057836 */ /* 0x000fe20000000000 */
[----:B------:R-:W1:Y:S02]  /*29f0*/  SYNCS.PHASECHK.TRANS64.TRYWAIT P0, [R2+URZ+0xd0], R4 ;  /* 0x0000d004020075a7 */ /* 0x000e6400080011ff */
[----:B-1----:R-:W-:Y:S05]  /*2a00*/  @!P0 BRA `(.L_x_49) ;  /* 0x0000004800308947 */ /* 0x002fea0003800000 */
.L_x_115:
[----:B------:R-:W-:Y:S01]  /*2a10*/  ULEA UR4, UR5, UR6, 0x3 ;  /* 0x0000000605047291 */ /* 0x000fe2000f8e18ff */
[----:B-1----:R-:W-:Y:S01]  /*2a20*/  PRMT R2, RZ, 0x654, R5 ;  /* 0x00000654ff027816 */ /* 0x002fe20000000005 */
[----:B------:R-:W-:Y:S01]  /*2a30*/  @!P2 IMAD.MOV.U32 R4, RZ, RZ, 0x10 ;  /* 0x00000010ff04a424 */ /* 0x000fe200078e00ff */
[----:B------:R-:W-:Y:S01]  /*2a40*/  SHF.L.U32 R5, R12, 0x1f, RZ ;  /* 0x0000001f0c057819 */ /* 0x000fe200000006ff */
[----:B------:R-:W-:Y:S01]  /*2a50*/  UIADD3 UR7, UPT, UPT, UR4, 0x70, URZ ;  /* 0x0000007004077890 */ /* 0x000fe2000fffe0ff */
[----:B------:R1:W-:Y:S05]  /*2a60*/  SYNCS.ARRIVE.TRANS64.RED.A1T0 RZ, [R2+URZ], RZ ;  /* 0x000000ff02ff79a7 */ /* 0x0003ea00081004ff */
[----:B------:R-:W-:Y:S01]  /*2a70*/  IMAD.U32 R6, RZ, RZ, UR7 ;  /* 0x00000007ff067e24 */ /* 0x000fe2000f8e00ff */
[----:B------:R-:W2:Y:S04]  /*2a80*/  SYNCS.PHASECHK.TRANS64.TRYWAIT P0, [UR4+0x80], R5 ;  /* 0x00008005ff0075a7 */ /* 0x000ea80008001104 */
[----:B------:R-:W-:Y:S01]  /*2a90*/  PRMT R6, R0, 0x654, R6 ;  /* 0x0000065400067816 */ /* 0x000fe20000000006 */
[----:B-12---:R-:W-:Y:S06]  /*2aa0*/  @!P0 BRA `(.L_x_50) ;  /* 0x00000048001c8947 */ /* 0x006fec0003800000 */
.L_x_117:
[----:B------:R-:W-:Y:S01]  /*2ab0*/  ULEA UR8, UR5, UR6, 0x4 ;  /* 0x0000000605087291 */ /* 0x000fe2000f8e20ff */
[----:B------:R-:W-:Y:S01]  /*2ac0*/  SEL R3, R6, R3, !P2 ;  /* 0x0000000306037207 */ /* 0x000fe20005000000 */
[----:B------:R-:W-:Y:S01]  /*2ad0*/  UIADD3 UR9, UPT, UPT, UR4, 0x70, URZ ;  /* 0x0000007004097890 */ /* 0x000fe2000fffe0ff */
[----:B-1----:R-:W-:Y:S01]  /*2ae0*/  LEA R2, R11, UR6, 0x3 ;  /* 0x000000060b027c11 */ /* 0x002fe2000f8e18ff */
[----:B------:R-:W-:Y:S01]  /*2af0*/  UIADD3 UR8, UPT, UPT, UR8, 0x100, URZ ;  /* 0x0000010008087890 */ /* 0x000fe2000fffe0ff */
[----:B------:R1:W-:Y:S01]  /*2b00*/  @!P2 SYNCS.ARRIVE.TRANS64.RED RZ, [R3+URZ], R4 ;  /* 0x0000000403ffa9a7 */ /* 0x0003e200080004ff */
[----:B------:R-:W-:Y:S01]  /*2b10*/  UIADD3 UR4, UPT, UPT, UR5, 0x1, URZ ;  /* 0x0000000105047890 */ /* 0x000fe2000fffe0ff */
[----:B------:R-:W-:-:S03]  /*2b20*/  VIADD R8, R8, 0x1 ;  /* 0x0000000108087836 */ /* 0x000fc60000000000 */
[----:B------:R-:W-:Y:S02]  /*2b30*/  UISETP.NE.AND UP0, UPT, UR4, 0x2, UPT ;  /* 0x000000020400788c */ /* 0x000fe4000bf05270 */
[----:B------:R-:W-:Y:S01]  /*2b40*/  ISETP.NE.AND P0, PT, R8, 0x2, PT ;  /* 0x000000020800780c */ /* 0x000fe20003f05270 */
[----:B------:R-:W-:Y:S06]  /*2b50*/  UGETNEXTWORKID.BROADCAST [UR8], [UR9] ;  /* 0x00000000080073ca */ /* 0x000fec0008000100 */
[----:B------:R-:W-:Y:S02]  /*2b60*/  USEL UR7, URZ, 0x1, UP0 ;  /* 0x00000001ff077887 */ /* 0x000fe40008000000 */
[----:B------:R-:W-:-:S04]  /*2b70*/  USEL UR5, UR4, URZ, UP0 ;  /* 0x000000ff04057287 */ /* 0x000fc80008000000 */
[----:B------:R-:W-:Y:S02]  /*2b80*/  LOP3.LUT R12, R12, UR7, RZ, 0x3c, !PT ;  /* 0x000000070c0c7c12 */ /* 0x000fe4000f8e3cff */
[----:B-1----:R-:W-:-:S04]  /*2b90*/  SHF.L.U32 R4, R10, 0x1f, RZ ;  /* 0x0000001f0a047819 */ /* 0x002fc800000006ff */
[----:B------:R-:W1:Y:S02]  /*2ba0*/  SYNCS.PHASECHK.TRANS64.TRYWAIT P1, [R2+URZ+0x70], R4 ;  /* 0x00007004020075a7 */ /* 0x000e6400080211ff */
[----:B-1----:R-:W-:Y:S05]  /*2bb0*/  @!P1 BRA `(.L_x_51) ;  /* 0x0000004400f09947 */ /* 0x002fea0003800000 */
.L_x_118:
[C---:B-1----:R-:W-:Y:S01]  /*2bc0*/  LEA R4, R11.reuse, UR6, 0x4 ;  /* 0x000000060b047c11 */ /* 0x042fe2000f8e20ff */
[----:B------:R-:W-:Y:S01]  /*2bd0*/  VIADD R2, R2, 0x80 ;  /* 0x0000008002027836 */ /* 0x000fe20000000000 */
[----:B------:R-:W-:Y:S01]  /*2be0*/  SEL R8, R8, RZ, P0 ;  /* 0x000000ff08087207 */ /* 0x000fe20000000000 */
[----:B------:R-:W-:-:S03]  /*2bf0*/  VIADD R11, R11, 0x1 ;  /* 0x000000010b0b7836 */ /* 0x000fc60000000000 */
[----:B------:R-:W1:Y:S01]  /*2c00*/  LDS.128 R4, [R4+0x100] ;  /* 0x0001000004047984 */ /* 0x000e620000000c00 */
[----:B------:R-:W-:Y:S02]  /*2c10*/  PRMT R2, RZ, 0x654, R2 ;  /* 0x00000654ff027816 */ /* 0x000fe40000000002 */
[C---:B------:R-:W-:Y:S01]  /*2c20*/  ISETP.NE.AND P1, PT, R11.reuse, 0x2, PT ;  /* 0x000000020b00780c */ /* 0x040fe20003f25270 */
[----:B------:R-:W-:Y:S01]  /*2c30*/  @!PT LDS RZ, [RZ] ;  /* 0x00000000fffff984 */ /* 0x000fe20000000800 */
[----:B------:R-:W-:Y:S01]  /*2c40*/  @!PT LDS RZ, [RZ] ;  /* 0x00000000fffff984 */ /* 0x000fe20000000800 */
[----:B------:R-:W-:Y:S01]  /*2c50*/  @!PT LDS RZ, [RZ] ;  /* 0x00000000fffff984 */ /* 0x000fe20000000800 */
[----:B------:R-:W-:Y:S01]  /*2c60*/  @!PT LDS RZ, [RZ] ;  /* 0x00000000fffff984 */ /* 0x000fe20000000800 */
[----:B------:R2:W-:Y:S06]  /*2c70*/  MEMBAR.ALL.CTA ;  /* 0x0000000000007992 */ /* 0x0005ec0000008000 */
[----:B--2---:R-:W2:Y:S01]  /*2c80*/  FENCE.VIEW.ASYNC.S ;  /* 0x00000000000073c6 */ /* 0x004ea20000000000 */
[----:B------:R-:W-:Y:S01]  /*2c90*/  SEL R11, R11, RZ, P1 ;  /* 0x000000ff0b0b7207 */ /* 0x000fe20000800000 */
[----:B--2---:R2:W-:Y:S01]  /*2ca0*/  SYNCS.ARRIVE.TRANS64.RED.A1T0 RZ, [R2+URZ], RZ ;  /* 0x000000ff02ff79a7 */ /* 0x0045e200081004ff */
[----:B-1----:R-:W-:-:S02]  /*2cb0*/  LOP3.LUT P3, RZ, R6, 0x1, RZ, 0xc0, !PT ;  /* 0x0000000106ff7812 */ /* 0x002fc4000786c0ff */
[----:B------:R-:W-:-:S04]  /*2cc0*/  SEL R4, RZ, 0x1, P1 ;  /* 0x00000001ff047807 */ /* 0x000fc80000800000 */
[----:B------:R-:W-:Y:S02]  /*2cd0*/  LOP3.LUT R10, R10, R4, RZ, 0x3c, !PT ;  /* 0x000000040a0a7212 */ /* 0x000fe400078e3cff */
[----:B--2---:R-:W-:-:S04]  /*2ce0*/  SEL R2, RZ, 0x1, P0 ;  /* 0x00000001ff027807 */ /* 0x004fc80000000000 */
[----:B------:R-:W-:Y:S01]  /*2cf0*/  LOP3.LUT R9, R9, R2, RZ, 0x3c, !PT ;  /* 0x0000000209097212 */ /* 0x000fe200078e3cff */
[----:B------:R-:W-:Y:S06]  /*2d00*/  @P3 BRA `(.L_x_52) ;  /* 0xfffffffc002c3947 */ /* 0x000fec000383ffff */
[----:B------:R-:W-:Y:S01]  /*2d10*/  ULEA UR4, UR5, UR6, 0x3 ;  /* 0x0000000605047291 */ /* 0x000fe2000f8e18ff */
[----:B------:R-:W-:-:S08]  /*2d20*/  SHF.L.U32 R2, R12, 0x1f, RZ ;  /* 0x0000001f0c027819 */ /* 0x000fd000000006ff */
[----:B------:R-:W1:Y:S02]  /*2d30*/  SYNCS.PHASECHK.TRANS64 P0, [UR4+0x80], R2 ;  /* 0x00008002ff0075a7 */ /* 0x000e640008001004 */
[----:B-1----:R-:W-:Y:S05]  /*2d40*/  @P0 BRA `(.L_x_53) ;  /* 0x0000000000080947 */ /* 0x002fea0003800000 */
[----:B------:R-:W1:Y:S02]  /*2d50*/  SYNCS.PHASECHK.TRANS64.TRYWAIT P0, [UR4+0x80], R2 ;  /* 0x00008002ff0075a7 */ /* 0x000e640008001104 */
[----:B-1----:R-:W-:Y:S05]  /*2d60*/  @!P0 BRA `(.L_x_54) ;  /* 0x0000004400988947 */ /* 0x002fea0003800000 */
.L_x_53:
[----:B------:R-:W-:-:S04]  /*2d70*/  UIADD3 UR7, UPT, UPT, UR5, 0x1, URZ ;  /* 0x0000000105077890 */ /* 0x000fc8000fffe0ff */
[----:B------:R-:W-:-:S04]  /*2d80*/  UISETP.NE.AND UP0, UPT, UR7, 0x2, UPT ;  /* 0x000000020700788c */ /* 0x000fc8000bf05270 */
[----:B------:R-:W-:Y:S02]  /*2d90*/  USEL UR8, URZ, 0x1, UP0 ;  /* 0x00000001ff087887 */ /* 0x000fe40008000000 */
[----:B------:R-:W-:-:S04]  /*2da0*/  USEL UR7, UR7, URZ, UP0 ;  /* 0x000000ff07077287 */ /* 0x000fc80008000000 */
[----:B------:R-:W-:Y:S01]  /*2db0*/  ULEA UR7, UR7, UR6, 0x3 ;  /* 0x0000000607077291 */ /* 0x000fe2000f8e18ff */
[----:B-1----:R-:W-:-:S04]  /*2dc0*/  LOP3.LUT R2, R12, UR8, RZ, 0x3c, !PT ;  /* 0x000000080c027c12 */ /* 0x002fc8000f8e3cff */
[----:B------:R-:W-:-:S04]  /*2dd0*/  SHF.L.U32 R0, R2, 0x1f, RZ ;  /* 0x0000001f02007819 */ /* 0x000fc800000006ff */
[----:B------:R-:W1:Y:S02]  /*2de0*/  SYNCS.PHASECHK.TRANS64 P0, [UR7+0x80], R0 ;  /* 0x00008000ff0075a7 */ /* 0x000e640008001007 */
[----:B-1----:R-:W-:Y:S05]  /*2df0*/  @P0 EXIT ;  /* 0x000000000000094d */ /* 0x002fea0003800000 */
[----:B------:R-:W-:Y:S02]  /*2e00*/  SHF.L.U32 R2, R2, 0x1f, RZ ;  /* 0x0000001f02027819 */ /* 0x000fe400000006ff */
[----:B------:R-:W-:-:S07]  /*2e10*/  MOV R0, UR7 ;  /* 0x0000000700007c02 */ /* 0x000fce0008000f00 */
.L_x_55:
[----:B-1----:R1:W2:Y:S02]  /*2e20*/  SYNCS.PHASECHK.TRANS64.TRYWAIT P0, [R0+URZ+0x80], R2 ;  /* 0x00008002000075a7 */ /* 0x0022a400080011ff */
[----:B--2---:R-:W-:Y:S05]  /*2e30*/  @!P0 NANOSLEEP.SYNCS 0x989680 ;  /* 0x009896800000895d */ /* 0x004fea0003900000 */
[----:B------:R-:W2:Y:S02]  /*2e40*/  @!P0 SYNCS.PHASECHK.TRANS64 P0, [R0+URZ+0x80], R2 ;  /* 0x00008002000085a7 */ /* 0x000ea400080010ff */
[----:B--2---:R-:W-:Y:S05]  /*2e50*/  @P0 EXIT ;  /* 0x000000000000094d */ /* 0x004fea0003800000 */
[----:B------:R-:W-:Y:S05]  /*2e60*/  BRA `(.L_x_55) ;  /* 0xfffffffc00ec7947 */ /* 0x000fea000383ffff */
.L_x_48:
[----:B------:R-:W-:Y:S05]  /*2e70*/  BRA.U UP4, `(.L_x_56) ;  /* 0x0000000d04bc7547 */ /* 0x000fea000b800000 */
[----:B------:R-:W-:Y:S01]  /*2e80*/  UMOV UR4, 0x40 ;  /* 0x0000004000047882 */ /* 0x000fe20000000000 */
[----:B------:R-:W-:Y:S01]  /*2e90*/  NOP ;  /* 0x0000000000007918 */ /* 0x000fe20000000000 */
[----:B------:R-:W-:Y:S01]  /*2ea0*/  ULEA UR5, UR61, UR4, 0x18 ;  /* 0x000000043d057291 */ /* 0x000fe2000f8ec0ff */
[----:B------:R-:W-:Y:S02]  /*2eb0*/  UMOV UR6, 0x400 ;  /* 0x0000040000067882 */ /* 0x000fe40000000000 */
[----:B------:R-:W-:-:S06]  /*2ec0*/  ULEA UR6, UR61, UR6, 0x18 ;  /* 0x000000063d067291 */ /* 0x000fcc000f8ec0ff */
[----:B------:R-:W1:Y:S02]  /*2ed0*/  LDS.U8 R0, [UR5+0x1c] ;  /* 0x00001c05ff007984 */ /* 0x000e640008000000 */
[----:B-1----:R-:W-:-:S13]  /*2ee0*/  ISETP.NE.AND P0, PT, R0, RZ, PT ;  /* 0x000000ff0000720c */ /* 0x002fda0003f05270 */
[----:B------:R-:W-:Y:S05]  /*2ef0*/  @P0 BRA `(.L_x_57) ;  /* 0x0000000000580947 */ /* 0x000fea0003800000 */
[----:B------:R-:W-:-:S13]  /*2f00*/  ELECT P0, URZ, PT ;  /* 0x0000000000ff782f */ /* 0x000fda0003800000 */
[----:B------:R-:W-:Y:S05]  /*2f10*/  @!P0 BRA `(.L_x_58) ;  /* 0x0000000000608947 */ /* 0x000fea0003800000 */
[----:B------:R-:W-:Y:S01]  /*2f20*/  UMOV UR4, 0x10 ;  /* 0x0000001000047882 */ /* 0x000fe20000000000 */
[----:B------:R-:W-:Y:S01]  /*2f30*/  HFMA2 R0, -RZ, RZ, 0, 5.9604644775390625e-08 ;  /* 0x00000001ff007431 */ /* 0x000fe200000001ff */
[----:B------:R-:W-:-:S03]  /*2f40*/  MOV R3, 0xffff ;  /* 0x0000ffff00037802 */ /* 0x000fc60000000f00 */
[----:B------:R-:W-:Y:S04]  /*2f50*/  DEPBAR.LE SB1, 0x36 ;  /* 0x00009d800000791a */ /* 0x000fe80000000000 */
[----:B------:R-:W1:Y:S02]  /*2f60*/  UTCATOMSWS.FIND_AND_SET.ALIGN UP0, UR4, UR4 ;  /* 0x00000004000475e3 */ /* 0x000e640008000800 */
[----:B-1----:R-:W-:Y:S01]  /*2f70*/  MOV R4, UR4 ;  /* 0x0000000400047c02 */ /* 0x002fe20008000f00 */
[----:B------:R-:W-:Y:S06]  /*2f80*/  BRA.U UP0, `(.L_x_59) ;  /* 0x0000000100187547 */ /* 0x000fec000b800000 */
.L_x_60:
[----:B------:R-:W-:Y:S05]  /*2f90*/  NANOSLEEP 0x64 ;  /* 0x000000640000795d */ /* 0x000fea0003800000 */
[----:B------:R-:W-:-:S05]  /*2fa0*/  UMOV UR4, 0x10 ;  /* 0x0000001000047882 */ /* 0x000fca0000000000 */
[----:B------:R-:W-:Y:S04]  /*2fb0*/  DEPBAR.LE SB1, 0x36 ;  /* 0x00009d800000791a */ /* 0x000fe80000000000 */
[----:B------:R-:W1:Y:S02]  /*2fc0*/  UTCATOMSWS.FIND_AND_SET.ALIGN UP0, UR4, UR4 ;  /* 0x00000004000475e3 */ /* 0x000e640008000800 */
[----:B-1----:R-:W-:Y:S01]  /*2fd0*/  MOV R4, UR4 ;  /* 0x0000000400047c02 */ /* 0x002fe20008000f00 */
[----:B------:R-:W-:Y:S05]  /*2fe0*/  BRA.U !UP0, `(.L_x_60) ;  /* 0xfffffffd08e87547 */ /* 0x000fea000b83ffff */
.L_x_59:
[-C--:B------:R-:W-:Y:S02]  /*2ff0*/  SHF.L.U32 R3, R3, R4.reuse, RZ ;  /* 0x0000000403037219 */ /* 0x080fe400000006ff */
[----:B------:R-:W-:Y:S01]  /*3000*/  SHF.L.U32 R0, R0, R4, RZ ;  /* 0x0000000400007219 */ /* 0x000fe200000006ff */
[----:B------:R-:W-:Y:S02]  /*3010*/  IMAD.SHL.U32 R4, R4, 0x20, RZ ;  /* 0x0000002004047824 */ /* 0x000fe400078e00ff */
[----:B------:R1:W-:Y:S04]  /*3020*/  ATOMS.OR RZ, [UR5+0x14], R3 ;  /* 0x00001403ffff798c */ /* 0x0003e8000b000005 */
[----:B------:R1:W-:Y:S04]  /*3030*/  ATOMS.OR RZ, [UR5+0x18], R0 ;  /* 0x00001800ffff798c */ /* 0x0003e8000b000005 */
[----:B------:R1:W-:Y:S01]  /*3040*/  STS [UR6+0x120], R4 ;  /* 0x00012004ff007988 */ /* 0x0003e20008000806 */
[----:B------:R-:W-:Y:S05]  /*3050*/  BRA `(.L_x_58) ;  /* 0x0000000000107947 */ /* 0x000fea0003800000 */
.L_x_57:
[----:B------:R-:W-:Y:S02]  /*3060*/  MOV R0, 0xffffffff ;  /* 0xffffffff00007802 */ /* 0x000fe40000000f00 */
[----:B------:R-:W-:-:S03]  /*3070*/  MOV R4, 0x30a0 ;  /* 0x000030a000047802 */ /* 0x000fc60000000f00 */
[----:B------:R1:W-:Y:S04]  /*3080*/  STS [UR6+0x120], R0 ;  /* 0x00012000ff007988 */ /* 0x0003e80008000806 */
[----:B-1---5:R-:W-:Y:S05]  /*3090*/  CALL.REL.NOINC `($__internal_1_$__cuda_sm10x_tcgen05_guardrail_trap_phase_invalid_during_alloc) ;  /* 0x0000004800187944 */ /* 0x022fea0003c00000 */
.L_x_58:
[----:B------:R-:W-:Y:S05]  /*30a0*/  WARPSYNC.ALL ;  /* 0x0000000000007948 */ /* 0x000fea0003800000 */
[----:B------:R-:W2:Y:S01]  /*30b0*/  S2UR UR4, SR_CgaCtaId ;  /* 0x00000000000479c3 */ /* 0x000ea20000008800 */
[----:B------:R-:W-:Y:S01]  /*30c0*/  UMOV UR26, 0x400 ;  /* 0x00000400001a7882 */ /* 0x000fe20000000000 */
[----:B------:R-:W-:-:S06]  /*30d0*/  NOP ;  /* 0x0000000000007918 */ /* 0x000fcc0000000000 */
[----:B------:R-:W-:Y:S06]  /*30e0*/  BAR.ARV 0x6, 0xa0 ;  /* 0x0182800000007b1d */ /* 0x000fec0000002000 */
[----:B------:R-:W3:Y:S01]  /*30f0*/  LDCU UR5, c[0x0][0x38c] ;  /* 0x00007180ff0577ac */ /* 0x000ee20008000800 */
[----:B------:R-:W-:Y:S01]  /*3100*/  LOP3.LUT R2, R2, 0xffff, RZ, 0xc0, !PT ;  /* 0x0000ffff02027812 */ /* 0x000fe200078ec0ff */
[----:B------:R-:W-:Y:S01]  /*3110*/  IMAD.MOV.U32 R11, RZ, RZ, 0x1 ;  /* 0x00000001ff0b7424 */ /* 0x000fe200078e00ff */
[----:B------:R-:W-:Y:S01]  /*3120*/  CS2R R8, SRZ ;  /* 0x0000000000087805 */ /* 0x000fe2000001ff00 */
[----:B------:R-:W4:Y:S01]  /*3130*/  LDCU UR7, c[0x0][0x38c] ;  /* 0x00007180ff0777ac */ /* 0x000f220008000800 */
[----:B------:R-:W-:Y:S01]  /*3140*/  R2UR UR27, R2 ;  /* 0x00000000021b72ca */ /* 0x000fe200000e0000 */
[----:B------:R-:W-:Y:S01]  /*3150*/  IMAD.MOV.U32 R10, RZ, RZ, RZ ;  /* 0x000000ffff0a7224 */ /* 0x000fe200078e00ff */
[----:B------:R-:W-:Y:S01]  /*3160*/  UMOV UR31, URZ ;  /* 0x000000ff001f7c82 */ /* 0x000fe20008000000 */
[----:B------:R-:W-:Y:S01]  /*3170*/  UMOV UR22, URZ ;  /* 0x000000ff00167c82 */ /* 0x000fe20008000000 */
[----:B--2---:R-:W-:Y:S01]  /*3180*/  ULEA UR26, UR4, UR26, 0x18 ;  /* 0x0000001a041a7291 */ /* 0x004fe2000f8ec0ff */
[----:B------:R-:W-:Y:S01]  /*3190*/  UMOV UR38, 0x0 ;  /* 0x0000000000267882 */ /* 0x000fe20000000000 */
[----:B------:R-:W-:-:S02]  /*31a0*/  UMOV UR39, 0x8100490 ;  /* 0x0810049000277882 */ /* 0x000fc40000000000 */
[----:B------:R-:W-:Y:S02]  /*31b0*/  UIADD3 UR4, UPT, UPT, UR26, 0x4400, URZ ;  /* 0x000044001a047890 */ /* 0x000fe4000fffe0ff */
[----:B------:R-:W-:Y:S02]  /*31c0*/  UIADD3 UR6, UPT, UPT, UR26, 0x18400, URZ ;  /* 0x000184001a067890 */ /* 0x000fe4000fffe0ff */
[----:B---3--:R-:W-:Y:S01]  /*31d0*/  UIADD3 UR5, UPT, UPT, UR5, 0x7f, URZ ;  /* 0x0000007f05057890 */ /* 0x008fe2000fffe0ff */
[----:B-1----:R-:W1:Y:S01]  /*31e0*/  LDS R0, [UR26+0x120] ;  /* 0x0001201aff007984 */ /* 0x002e620008000800 */
[----:B------:R-:W-:Y:S01]  /*31f0*/  UMOV UR36, 0x0 ;  /* 0x0000000000247882 */ /* 0x000fe20000000000 */
[----:B------:R-:W-:Y:S01]  /*3200*/  UMOV UR37, 0x8100490 ;  /* 0x0810049000257882 */ /* 0x000fe20000000000 */
[----:B------:R-:W-:Y:S02]  /*3210*/  USHF.R.S32.HI UR40, URZ, 0x1f, UR5 ;  /* 0x0000001fff287899 */ /* 0x000fe40008011405 */
[----:B----4-:R-:W-:-:S02]  /*3220*/  UISETP.GE.AND UP4, UPT, UR7, 0x1, UPT ;  /* 0x000000010700788c */ /* 0x010fc4000bf86270 */
[----:B------:R-:W-:Y:S02]  /*3230*/  ULEA.HI UR40, UR40, UR5, URZ, 0x7 ;  /* 0x0000000528287291 */ /* 0x000fe4000f8f38ff */
[----:B------:R-:W-:Y:S02]  /*3240*/  USHF.R.U32.HI UR5, URZ, 0x4, UR4 ;  /* 0x00000004ff057899 */ /* 0x000fe40008011604 */
[----:B------:R-:W-:Y:S02]  /*3250*/  USHF.R.S32.HI UR40, URZ, 0x7, UR40 ;  /* 0x00000007ff287899 */ /* 0x000fe40008011428 */
[----:B------:R-:W-:Y:S02]  /*3260*/  USHF.R.U32.HI UR4, URZ, 0x4, UR6 ;  /* 0x00000004ff047899 */ /* 0x000fe40008011606 */
[----:B------:R-:W-:Y:S02]  /*3270*/  UISETP.LT.AND UP0, UPT, UR40, 0x1, UPT ;  /* 0x000000012800788c */ /* 0x000fe4000bf01270 */
[----:B------:R-:W-:-:S02]  /*3280*/  ULOP3.LUT UR5, UR5, 0x3fff, URZ, 0xc0, !UPT ;  /* 0x00003fff05057892 */ /* 0x000fc4000f8ec0ff */
[----:B------:R-:W-:Y:S02]  /*3290*/  ULOP3.LUT UR4, UR4, 0x3fff, URZ, 0xc0, !UPT ;  /* 0x00003fff04047892 */ /* 0x000fe4000f8ec0ff */
[----:B------:R-:W-:Y:S02]  /*32a0*/  USEL UR41, UR40, 0x1, !UP0 ;  /* 0x0000000128297887 */ /* 0x000fe4000c000000 */
[----:B------:R-:W-:Y:S02]  /*32b0*/  ULOP3.LUT UR28, UR5, 0x10000, URZ, 0xfc, !UPT ;  /* 0x00010000051c7892 */ /* 0x000fe4000f8efcff */
[----:B------:R-:W-:Y:S02]  /*32c0*/  ULOP3.LUT UR29, UR4, 0x10000, URZ, 0xfc, !UPT ;  /* 0x00010000041d7892 */ /* 0x000fe4000f8efcff */
[----:B------:R-:W-:Y:S01]  /*32d0*/  UIADD3 UR41, UPT, UPT, -UR41, URZ, URZ ;  /* 0x000000ff29297290 */ /* 0x000fe2000fffe1ff */
[----:B------:R-:W-:Y:S01]  /*32e0*/  UMOV UR34, 0x0 ;  /* 0x0000000000227882 */ /* 0x000fe20000000000 */
[----:B------:R-:W-:Y:S01]  /*32f0*/  UMOV UR35, 0x8100490 ;  /* 0x0810049000237882 */ /* 0x000fe20000000000 */
[----:B------:R-:W-:Y:S01]  /*3300*/  UMOV UR32, 0x0 ;  /* 0x0000000000207882 */ /* 0x000fe20000000000 */
[----:B------:R-:W-:Y:S01]  /*3310*/  UMOV UR33, 0x8100490 ;  /* 0x0810049000217882 */ /* 0x000fe20000000000 */
[----:B-1----:R-:W-:-:S15]  /*3320*/  R2UR UR42, R0 ;  /* 0x00000000002a72ca */ /* 0x002fde00000e0000 */
.L_x_67:
[----:B------:R-:W-:Y:S02]  /*3330*/  LEA R0, R10, UR26, 0x3 ;  /* 0x0000001a0a007c11 */ /* 0x000fe4000f8e18ff */
[----:B------:R-:W-:Y:S02]  /*3340*/  SHF.L.U32 R2, R9, 0x1f, RZ ;  /* 0x0000001f09027819 */ /* 0x000fe400000006ff */
[----:B------:R-:W-:Y:S01]  /*3350*/  PLOP3.LUT P0, PT, PT, PT, UP4, 0x80, 0x8 ;  /* 0x000000000008781c */ /* 0x000fe20003f0f048 */
[----:B------:R-:W-:Y:S01]  /*3360*/  VIADD R3, R0, 0x80 ;  /* 0x0000008000037836 */ /* 0x000fe20000000000 */
[----:B-1----:R-:W1:Y:S02]  /*3370*/  SYNCS.PHASECHK.TRANS64.TRYWAIT P1, [R0+URZ+0x70], R2 ;  /* 0x00007002000075a7 */ /* 0x002e6400080211ff */
[----:B-1-3--:R-:W-:Y:S09]  /*3380*/  @!P1 BRA `(.L_x_61) ;  /* 0x0000004000289947 */ /* 0x00aff20003800000 */
.L_x_120:
[----:B------:R-:W-:Y:S01]  /*3390*/  LEA R4, R10, UR26, 0x4 ;  /* 0x0000001a0a047c11 */ /* 0x000fe2000f8e20ff */
[----:B------:R-:W-:Y:S01]  /*33a0*/  @UP4 ULEA UR4, UR22, UR26, 0x3 ;  /* 0x0000001a16044291 */ /* 0x000fe2000f8e18ff */
[----:B------:R-:W-:Y:S01]  /*33b0*/  PLOP3.LUT P2, PT, PT, PT, PT, 0x80, 0x8 ;  /* 0x000000000008781c */ /* 0x000fe20003f4f070 */
[----:B------:R-:W-:Y:S01]  /*33c0*/  ULEA UR30, UR31, UR26, 0x3 ;  /* 0x0000001a1f1e7291 */ /* 0x000fe2000f8e18ff */
[----:B------:R-:W-:Y:S01]  /*33d0*/  PRMT R3, RZ, 0x654, R3 ;  /* 0x00000654ff037816 */ /* 0x000fe20000000003 */
[----:B------:R-:W-:Y:S01]  /*33e0*/  ULEA UR11, UR31, UR42, 0x6 ;  /* 0x0000002a1f0b7291 */ /* 0x000fe2000f8e30ff */
[----:B------:R-:W2:Y:S01]  /*33f0*/  LDS.128 R4, [R4+0x100] ;  /* 0x0001000004047984 */ /* 0x000ea20000000c00 */
[----:B-1----:R-:W-:Y:S02]  /*3400*/  @P0 SHF.L.U32 R2, R8, 0x1f, RZ ;  /* 0x0000001f08020819 */ /* 0x002fe400000006ff */
[----:B------:R-:W-:Y:S01]  /*3410*/  SHF.L.U32 R0, R11, 0x1f, RZ ;  /* 0x0000001f0b007819 */ /* 0x000fe200000006ff */
[----:B------:R-:W-:Y:S01]  /*3420*/  @!PT LDS RZ, [RZ] ;  /* 0x00000000fffff984 */ /* 0x000fe20000000800 */
[----:B------:R-:W-:Y:S01]  /*3430*/  @!PT LDS RZ, [RZ] ;  /* 0x00000000fffff984 */ /* 0x000fe20000000800 */
[----:B------:R-:W-:Y:S01]  /*3440*/  @!PT LDS RZ, [RZ] ;  /* 0x00000000fffff984 */ /* 0x000fe20000000800 */
[----:B------:R-:W-:Y:S01]  /*3450*/  @!PT LDS RZ, [RZ] ;  /* 0x00000000fffff984 */ /* 0x000fe20000000800 */
[----:B------:R1:W-:Y:S06]  /*3460*/  MEMBAR.ALL.CTA ;  /* 0x0000000000007992 */ /* 0x0003ec0000008000 */
[----:B-1----:R-:W1:Y:S02]  /*3470*/  FENCE.VIEW.ASYNC.S ;  /* 0x00000000000073c6 */ /* 0x002e640000000000 */
[----:B-1----:R1:W-:Y:S01]  /*3480*/  SYNCS.ARRIVE.TRANS64.RED.A1T0 RZ, [R3+URZ], RZ ;  /* 0x000000ff03ff79a7 */ /* 0x0023e200081004ff */
[----:B------:R1:W3:Y:S01]  /*3490*/  @P0 SYNCS.PHASECHK.TRANS64.TRYWAIT P2, [UR4], R2 ;  /* 0x00000002ff0005a7 */ /* 0x0002e20008041104 */
[----:B--2---:R-:W-:Y:S01]  /*34a0*/  LOP3.LUT P1, RZ, R6, 0x1, RZ, 0xc0, !PT ;  /* 0x0000000106ff7812 */ /* 0x004fe2000782c0ff */
[----:B------:R-:W2:Y:S02]  /*34b0*/  SYNCS.PHASECHK.TRANS64.TRYWAIT P0, [UR30+0xb0], R0 ;  /* 0x0000b000ff0075a7 */ /* 0x000ea4000800111e */
[----:B-123--:R-:W-:Y:S10]  /*34c0*/  @!P0 BRA `(.L_x_62) ;  /* 0x0000003c00ec8947 */ /* 0x00eff40003800000 */
.L_x_122:
[----:B------:R-:W-:Y:S01]  /*34d0*/  IADD3 R10, PT, PT, R10, 0x1, RZ ;  /* 0x000000010a0a7810 */ /* 0x000fe20007ffe0ff */
[----:B------:R-:W-:Y:S06]  /*34e0*/  BRA.U !UP4, `(.L_x_63) ;  /* 0x000000010cc07547 */ /* 0x000fec000b800000 */
[----:B------:R-:W-:Y:S01]  /*34f0*/  UPLOP3.LUT UP2, UPT, UPT, UPT, UPT, 0x40, 0x4 ;  /* 0x000000000004789c */ /* 0x000fe20003f4e870 */
[----:B------:R-:W-:Y:S01]  /*3500*/  UMOV UR24, UR41 ;  /* 0x0000002900187c82 */ /* 0x000fe20008000000 */
[----:B------:R-:W-:Y:S01]  /*3510*/  UMOV UR23, UR40 ;  /* 0x0000002800177c82 */ /* 0x000fe20008000000 */
[----:B------:R-:W-:-:S08]  /*3520*/  UMOV UR10, UR22 ;  /* 0x00000016000a7c82 */ /* 0x000fd00008000000 */
.L_x_66:
[----:B------:R-:W-:Y:S02]  /*3530*/  UIADD3 UR24, UPT, UPT, UR24, 0x1, URZ ;  /* 0x0000000118187890 */ /* 0x000fe4000fffe0ff */
[----:B--2---:R-:W-:Y:S02]  /*3540*/  ULEA UR5, UR10, UR26, 0x3 ;  /* 0x0000001a0a057291 */ /* 0x004fe4000f8e18ff */
[----:B------:R-:W-:Y:S01]  /*3550*/  UISETP.NE.AND UP3, UPT, UR24, URZ, UPT ;  /* 0x000000ff1800728c */ /* 0x000fe2000bf65270 */
[----:B---3--:R-:W-:Y:S10]  /*3560*/  @P2 BRA `(.L_x_64) ;  /* 0x00000000000c2947 */ /* 0x008ff40003800000 */
[----:B-1----:R-:W-:Y:S04]  /*3570*/  SHF.L.U32 R2, R8, 0x1f, RZ ;  /* 0x0000001f08027819 */ /* 0x002fe800000006ff */
[----:B------:R-:W1:Y:S02]  /*3580*/  SYNCS.PHASECHK.TRANS64.TRYWAIT P0, [UR5], R2 ;  /* 0x00000002ff0075a7 */ /* 0x000e640008001105 */
[----:B-1----:R-:W-:Y:S05]  /*3590*/  @!P0 BRA `(.L_x_65) ;  /* 0x0000003c00d08947 */ /* 0x002fea0003800000 */
.L_x_64:
[----:B------:R-:W-:Y:S01]  /*35a0*/  UISETP.NE.AND UP0, UPT, UR23, 0x1, UPT ;  /* 0x000000011700788c */ /* 0x000fe2000bf05270 */
[----:B------:R-:W-:Y:S01]  /*35b0*/  PLOP3.LUT P2, PT, PT, PT, PT, 0x80, 0x8 ;  /* 0x000000000008781c */ /* 0x000fe20003f4f070 */
[----:B------:R-:W-:Y:S02]  /*35c0*/  UIADD3 UR4, UPT, UPT, UR10, 0x1, URZ ;  /* 0x000000010a047890 */ /* 0x000fe4000fffe0ff */
[----:B------:R-:W-:Y:S02]  /*35d0*/  UIADD3 UR25, UPT, UPT, UR5, 0x28, URZ ;  /* 0x0000002805197890 */ /* 0x000fe4000fffe0ff */
[----:B------:R-:W-:Y:S01]  /*35e0*/  UISETP.NE.AND UP1, UPT, UR4, 0x5, UPT ;  /* 0x000000050400788c */ /* 0x000fe2000bf25270 */
[----:B------:R-:W-:Y:S01]  /*35f0*/  PLOP3.LUT P0, PT, PT, PT, UP0, 0x80, 0x8 ;  /* 0x000000000008781c */ /* 0x000fe20003f0f008 */
[----:B------:R-:W-:Y:S02]  /*3600*/  UIADD3 UR23, UPT, UPT, UR23, -0x1, URZ ;  /* 0xffffffff17177890 */ /* 0x000fe4000fffe0ff */
[----:B------:R-:W-:Y:S02]  /*3610*/  USEL UR6, URZ, 0x1, UP1 ;  /* 0x00000001ff067887 */ /* 0x000fe40008800000 */
[----:B------:R-:W-:Y:S01]  /*3620*/  USEL UR22, UR4, URZ, UP1 ;  /* 0x000000ff04167287 */ /* 0x000fe20008800000 */
[----:B------:R-:W-:Y:S01]  /*3630*/  UMOV UR7, 0x40004040 ;  /* 0x4000404000077882 */ /* 0x000fe20000000000 */
[----:B------:R-:W-:Y:S02]  /*3640*/  UMOV UR5, 0x40004040 ;  /* 0x4000404000057882 */ /* 0x000fe40000000000 */
[----:B------:R-:W-:Y:S01]  /*3650*/  @UP0 ULEA UR4, UR22, UR26, 0x3 ;  /* 0x0000001a16040291 */ /* 0x000fe2000f8e18ff */
[----:B------:R-:W-:Y:S01]  /*3660*/  LOP3.LUT R8, R8, UR6, RZ, 0x3c, !PT ;  /* 0x0000000608087c12 */ /* 0x000fe2000f8e3cff */
[----:B------:R-:W-:Y:S01]  /*3670*/  ULEA UR6, UR10, UR29, 0x9 ;  /* 0x0000001d0a067291 */ /* 0x000fe2000f8e48ff */
[----:B------:R-:W-:Y:S02]  /*3680*/  UMOV UR21, 0x40004040 ;  /* 0x4000404000157882 */ /* 0x000fe40000000000 */
[----:B-1----:R-:W-:Y:S01]  /*3690*/  @P0 SHF.L.U32 R0, R8, 0x1f, RZ ;  /* 0x0000001f08000819 */ /* 0x002fe200000006ff */
[----:B------:R-:W-:Y:S02]  /*36a0*/  UIADD3 UR20, UPT, UPT, UR6, 0x2, URZ ;  /* 0x0000000206147890 */ /* 0x000fe4000fffe0ff */
[----:B------:R-:W-:Y:S01]  /*36b0*/  UIADD3 UR16, UPT, UPT, UR6, 0x4, URZ ;  /* 0x0000000406107890 */ /* 0x000fe2000fffe0ff */
[----:B------:R2:W3:Y:S01]  /*36c0*/  @P0 SYNCS.PHASECHK.TRANS64.TRYWAIT P2, [UR4], R0 ;  /* 0x00000000ff0005a7 */ /* 0x0004e20008041104 */
[----:B------:R-:W-:Y:S02]  /*36d0*/  ULEA UR4, UR10, UR28, 0xa ;  /* 0x0000001c0a047291 */ /* 0x000fe4000f8e50ff */
[----:B------:R-:W-:Y:S02]  /*36e0*/  UIADD3 UR12, UPT, UPT, UR6, 0x6, URZ ;  /* 0x00000006060c7890 */ /* 0x000fe4000fffe0ff */
[----:B------:R-:W-:Y:S02]  /*36f0*/  UIADD3 UR18, UPT, UPT, UR4, 0x2, URZ ;  /* 0x0000000204127890 */ /* 0x000fe4000fffe0ff */
[----:B------:R-:W-:Y:S02]  /*3700*/  UIADD3 UR14, UPT, UPT, UR4, 0x4, URZ ;  /* 0x00000004040e7890 */ /* 0x000fe4000fffe0ff */
[----:B------:R-:W-:Y:S01]  /*3710*/  UIADD3 UR8, UPT, UPT, UR4, 0x6, URZ ;  /* 0x0000000604087890 */ /* 0x000fe2000fffe0ff */
[----:B------:R2:W-:Y:S01]  /*3720*/  UTCQMMA gdesc[UR4], gdesc[UR6], tmem[UR11], tmem[UR38], idesc[UR39], UP2 ;  /* 0x00ff2606040075ea */ /* 0x0005e2000900030b */
[----:B------:R-:W-:Y:S01]  /*3730*/  UPLOP3.LUT UP2, UPT, UPT, UPT, UPT, 0x80, 0x8 ;  /* 0x000000000008789c */ /* 0x000fe20003f4f070 */
[----:B------:R-:W-:Y:S01]  /*3740*/  UMOV UR19, 0x40004040 ;  /* 0x4000404000137882 */ /* 0x000fe20000000000 */
[----:B------:R-:W-:Y:S01]  /*3750*/  UMOV UR17, 0x40004040 ;  /* 0x4000404000117882 */ /* 0x000fe20000000000 */
[----:B------:R2:W-:Y:S01]  /*3760*/  UTCQMMA gdesc[UR18], gdesc[UR20], tmem[UR11], tmem[UR36], idesc[UR37], UPT ;  /* 0x00ff2414120075ea */ /* 0x0005e2000b80030b */
[----:B------:R-:W-:Y:S01]  /*3770*/  UMOV UR15, 0x40004040 ;  /* 0x40004040000f7882 */ /* 0x000fe20000000000 */
[----:B------:R-:W-:Y:S01]  /*3780*/  UMOV UR13, 0x40004040 ;  /* 0x40004040000d7882 */ /* 0x000fe20000000000 */
[----:B------:R-:W-:Y:S01]  /*3790*/  UMOV UR9, 0x40004040 ;  /* 0x4000404000097882 */ /* 0x000fe20000000000 */
[----:B------:R2:W-:Y:S01]  /*37a0*/  UTCQMMA gdesc[UR14], gdesc[UR16], tmem[UR11], tmem[UR34], idesc[UR35], UPT ;  /* 0x00ff22100e0075ea */ /* 0x0005e2000b80030b */
[----:B------:R2:W-:Y:S01]  /*37b0*/  UTCQMMA gdesc[UR8], gdesc[UR12], tmem[UR11], tmem[UR32], idesc[UR33], UPT ;  /* 0x00ff200c080075ea */ /* 0x0005e2000b80030b */
[----:B------:R2:W-:Y:S01]  /*37c0*/  UTCBAR.MULTICAST [UR25], URZ, UR27 ;  /* 0x000000ff190073e9 */ /* 0x0005e2000800081b */
[----:B------:R-:W-:Y:S01]  /*37d0*/  UMOV UR10, UR22 ;  /* 0x00000016000a7c82 */ /* 0x000fe20008000000 */
[----:B------:R-:W-:Y:S05]  /*37e0*/  BRA.U UP3, `(.L_x_66) ;  /* 0xfffffffd03507547 */ /* 0x000fea000b83ffff */
.L_x_63:
[----:B--2---:R-:W-:Y:S01]  /*37f0*/  UIADD3 UR4, UPT, UPT, UR31, 0x1, URZ ;  /* 0x000000011f047890 */ /* 0x004fe2000fffe0ff */
[C---:B------:R-:W-:Y:S01]  /*3800*/  ISETP.NE.AND P0, PT, R10.reuse, 0x2, PT ;  /* 0x000000020a00780c */ /* 0x040fe20003f05270 */
[----:B------:R-:W-:Y:S02]  /*3810*/  UIADD3 UR5, UPT, UPT, UR30, 0x90, URZ ;  /* 0x000000901e057890 */ /* 0x000fe4000fffe0ff */
[----:B------:R-:W-:Y:S01]  /*3820*/  UISETP.NE.AND UP0, UPT, UR4, 0x4, UPT ;  /* 0x000000040400788c */ /* 0x000fe2000bf05270 */
[----:B-1----:R-:W-:Y:S02]  /*3830*/  SEL R0, RZ, 0x1, P0 ;  /* 0x00000001ff007807 */ /* 0x002fe40000000000 */
[----:B------:R-:W-:Y:S01]  /*3840*/  SEL R10, R10, RZ, P0 ;  /* 0x000000ff0a0a7207 */ /* 0x000fe20000000000 */
[----:B------:R-:W-:Y:S01]  /*3850*/  USEL UR6, URZ, 0x1, UP0 ;  /* 0x00000001ff067887 */ /* 0x000fe20008000000 */
[----:B------:R-:W-:Y:S01]  /*3860*/  LOP3.LUT R9, R9, R0, RZ, 0x3c, !PT ;  /* 0x0000000009097212 */ /* 0x000fe200078e3cff */
[----:B------:R-:W-:Y:S01]  /*3870*/  USEL UR31, UR4, URZ, UP0 ;  /* 0x000000ff041f7287 */ /* 0x000fe20008000000 */
[----:B------:R1:W-:Y:S03]  /*3880*/  UTCBAR [UR5], URZ ;  /* 0x000000ff050073e9 */ /* 0x0003e600080000ff */
[----:B------:R-:W-:Y:S01]  /*3890*/  LOP3.LUT R11, R11, UR6, RZ, 0x3c, !PT ;  /* 0x000000060b0b7c12 */ /* 0x000fe2000f8e3cff */
[----:B------:R-:W-:Y:S07]  /*38a0*/  @P1 BRA `(.L_x_67) ;  /* 0xfffffff800a01947 */ /* 0x000fee000383ffff */
[----:B------:R-:W2:Y:S01]  /*38b0*/  S2UR UR8, SR_CgaCtaId ;  /* 0x00000000000879c3 */ /* 0x000ea20000008800 */
[----:B------:R-:W-:Y:S01]  /*38c0*/  ELECT P0, URZ, PT ;  /* 0x0000000000ff782f */ /* 0x000fe20003800000 */
[----:B------:R-:W-:Y:S01]  /*38d0*/  IMAD.MOV.U32 R0, RZ, RZ, 0x1 ;  /* 0x00000001ff007424 */ /* 0x000fe200078e00ff */
[----:B------:R-:W-:Y:S01]  /*38e0*/  UIADD3 UR26, UPT, UPT, UR26, 0xb0, URZ ;  /* 0x000000b01a1a7890 */ /* 0x000fe2000fffe0ff */
[----:B------:R-:W-:Y:S01]  /*38f0*/  SHF.L.U32 R2, R11, 0x1f, RZ ;  /* 0x0000001f0b027819 */ /* 0x000fe200000006ff */
[----:B------:R-:W-:-:S03]  /*3900*/  UMOV UR4, 0x40 ;  /* 0x0000004000047882 */ /* 0x000fc60000000000 */
[----:B------:R-:W-:Y:S01]  /*3910*/  UVIRTCOUNT.DEALLOC.SMPOOL 0x80 ;  /* 0x000000800000784c */ /* 0x000fe20000000000 */
[----:B--2---:R-:W-:Y:S02]  /*3920*/  ULEA UR8, UR8, UR4, 0x18 ;  /* 0x0000000408087291 */ /* 0x004fe4000f8ec0ff */
[----:B------:R-:W-:-:S07]  /*3930*/  ULEA UR4, UR31, UR26, 0x3 ;  /* 0x0000001a1f047291 */ /* 0x000fce000f8e18ff */
[----:B------:R2:W-:Y:S02]  /*3940*/  @P0 STS.U8 [UR8+0x1c], R0 ;  /* 0x00001c00ff000988 */ /* 0x0005e40008000008 */
[----:B------:R-:W4:Y:S02]  /*3950*/  SYNCS.PHASECHK.TRANS64.TRYWAIT P0, [UR4], R2 ;  /* 0x00000002ff0075a7 */ /* 0x000f240008001104 */
[----:B--2-4-:R-:W-:Y:S05]  /*3960*/  @!P0 BRA `(.L_x_68) ;  /* 0x0000003800f48947 */ /* 0x014fea0003800000 */
.L_x_125:
[----:B------:R-:W-:-:S04]  /*3970*/  UIADD3 UR4, UPT, UPT, UR31, 0x1, URZ ;  /* 0x000000011f047890 */ /* 0x000fc8000fffe0ff */
[----:B------:R-:W-:-:S04]  /*3980*/  UISETP.NE.AND UP0, UPT, UR4, 0x4, UPT ;  /* 0x000000040400788c */ /* 0x000fc8000bf05270 */
[----:B------:R-:W-:Y:S02]  /*3990*/  USEL UR6, URZ, 0x1, UP0 ;  /* 0x00000001ff067887 */ /* 0x000fe40008000000 */
[----:B------:R-:W-:-:S04]  /*39a0*/  USEL UR4, UR4, URZ, UP0 ;  /* 0x000000ff04047287 */ /* 0x000fc80008000000 */
[----:B-1----:R-:W-:Y:S01]  /*39b0*/  ULEA UR5, UR4, UR26, 0x3 ;  /* 0x0000001a04057291 */ /* 0x002fe2000f8e18ff */
[----:B--2---:R-:W-:-:S04]  /*39c0*/  LOP3.LUT R2, R11, UR6, RZ, 0x3c, !PT ;  /* 0x000000060b027c12 */ /* 0x004fc8000f8e3cff */
[----:B------:R-:W-:-:S04]  /*39d0*/  SHF.L.U32 R3, R2, 0x1f, RZ ;  /* 0x0000001f02037819 */ /* 0x000fc800000006ff */
[----:B------:R-:W1:Y:S02]  /*39e0*/  SYNCS.PHASECHK.TRANS64.TRYWAIT P0, [UR5], R3 ;  /* 0x00000003ff0075a7 */ /* 0x000e640008001105 */
[----:B-1----:R-:W-:Y:S05]  /*39f0*/  @!P0 BRA `(.L_x_69) ;  /* 0x0000003800e88947 */ /* 0x002fea0003800000 */
.L_x_127:
        /* <DEDUP_REMOVED lines=9> */
.L_x_129:
[----:B------:R-:W-:-:S04]  /*3a90*/  UIADD3 UR4, UPT, UPT, UR4, 0x1, URZ ;  /* 0x0000000104047890 */ /* 0x000fc8000fffe0ff */
[----:B------:R-:W-:-:S04]  /*3aa0*/  UISETP.NE.AND UP0, UPT, UR4, 0x4, UPT ;  /* 0x000000040400788c */ /* 0x000fc8000bf05270 */
[----:B------:R-:W-:Y:S02]  /*3ab0*/  USEL UR5, URZ, 0x1, UP0 ;  /* 0x00000001ff057887 */ /* 0x000fe40008000000 */
[----:B------:R-:W-:-:S04]  /*3ac0*/  USEL UR4, UR4, URZ, UP0 ;  /* 0x000000ff04047287 */ /* 0x000fc80008000000 */
[----:B------:R-:W-:Y:S01]  /*3ad0*/  ULEA UR4, UR4, UR26, 0x3 ;  /* 0x0000001a04047291 */ /* 0x000fe2000f8e18ff */
[----:B------:R-:W-:-:S04]  /*3ae0*/  LOP3.LUT R2, R2, UR5, RZ, 0x3c, !PT ;  /* 0x0000000502027c12 */ /* 0x000fc8000f8e3cff */
[----:B------:R-:W-:-:S04]  /*3af0*/  SHF.L.U32 R2, R2, 0x1f, RZ ;  /* 0x0000001f02027819 */ /* 0x000fc800000006ff */
[----:B------:R-:W2:Y:S02]  /*3b00*/  SYNCS.PHASECHK.TRANS64.TRYWAIT P0, [UR4], R2 ;  /* 0x00000002ff0075a7 */ /* 0x000ea40008001104 */
[----:B--2---:R-:W-:Y:S05]  /*3b10*/  @!P0 BRA `(.L_x_71) ;  /* 0x0000003800d08947 */ /* 0x004fea0003800000 */
.L_x_131:
[----:B------:R-:W-:Y:S01]  /*3b20*/  NOP ;  /* 0x0000000000007918 */ /* 0x000fe20000000000 */
[----:B-1----:R-:W1:Y:S01]  /*3b30*/  LDS R0, [UR8+0x14] ;  /* 0x00001408ff007984 */ /* 0x002e620008000800 */
[----:B------:R-:W-:Y:S01]  /*3b40*/  ULOP3.LUT UR4, UR42, 0xffff, URZ, 0xc0, !UPT ;  /* 0x0000ffff2a047892 */ /* 0x000fe2000f8ec0ff */
[----:B------:R-:W-:Y:S01]  /*3b50*/  UMOV UR5, 0xffff ;  /* 0x0000ffff00057882 */ /* 0x000fe20000000000 */
[----:B------:R-:W-:Y:S02]  /*3b60*/  UMOV UR6, 0x1 ;  /* 0x0000000100067882 */ /* 0x000fe40000000000 */
[----:B------:R-:W-:-:S04]  /*3b70*/  USHF.R.U32.HI UR4, URZ, 0x5, UR4 ;  /* 0x00000005ff047899 */ /* 0x000fc80008011604 */
[----:B------:R-:W-:Y:S02]  /*3b80*/  USHF.L.U32 UR5, UR5, UR4, URZ ;  /* 0x0000000405057299 */ /* 0x000fe400080006ff */
[----:B------:R-:W-:-:S04]  /*3b90*/  USHF.L.U32 UR4, UR6, UR4, URZ ;  /* 0x0000000406047299 */ /* 0x000fc800080006ff */
[----:B-1----:R-:W-:-:S04]  /*3ba0*/  LOP3.LUT R0, R0, UR5, RZ, 0xc0, !PT ;  /* 0x0000000500007c12 */ /* 0x002fc8000f8ec0ff */
[----:B------:R-:W-:-:S13]  /*3bb0*/  ISETP.NE.AND P0, PT, R0, UR5, PT ;  /* 0x0000000500007c0c */ /* 0x000fda000bf05270 */
[----:B------:R-:W-:Y:S05]  /*3bc0*/  @P0 BRA `(.L_x_72) ;  /* 0x0000000000580947 */ /* 0x000fea0003800000 */
[----:B------:R-:W1:Y:S02]  /*3bd0*/  LDS R0, [UR8+0x18] ;  /* 0x00001808ff007984 */ /* 0x000e640008000800 */
[----:B-1----:R-:W-:-:S04]  /*3be0*/  LOP3.LUT R0, R0, UR4, RZ, 0xc0, !PT ;  /* 0x0000000400007c12 */ /* 0x002fc8000f8ec0ff */
[----:B------:R-:W-:-:S13]  /*3bf0*/  ISETP.NE.AND P0, PT, R0, UR4, PT ;  /* 0x0000000400007c0c */ /* 0x000fda000bf05270 */
[----:B------:R-:W-:Y:S05]  /*3c00*/  @P0 BRA `(.L_x_73) ;  /* 0x00000000003c0947 */ /* 0x000fea0003800000 */
[----:B------:R-:W1:Y:S01]  /*3c10*/  S2R R2, SR_LANEID ;  /* 0x0000000000027919 */ /* 0x000e620000000000 */
[----:B------:R-:W-:-:S06]  /*3c20*/  ULOP3.LUT UR5, URZ, UR5, URZ, 0x33, !UPT ;  /* 0x00000005ff057292 */ /* 0x000fcc000f8e33ff */
[----:B------:R-:W-:-:S04]  /*3c30*/  IMAD.U32 R0, RZ, RZ, UR5 ;  /* 0x00000005ff007e24 */ /* 0x000fc8000f8e00ff */
[----:B------:R2:W4:Y:S02]  /*3c40*/  REDUX UR7, R0 ;  /* 0x00000000000773c4 */ /* 0x0005240000000000 */
[----:B------:R1:W-:Y:S01]  /*3c50*/  UTCATOMSWS.AND URZ, UR5 ;  /* 0x0000000500ff79e3 */ /* 0x0003e20008000000 */
[----:B--2---:R-:W-:Y:S01]  /*3c60*/  LOP3.LUT R0, RZ, UR4, RZ, 0x33, !PT ;  /* 0x00000004ff007c12 */ /* 0x004fe2000f8e33ff */
[----:B------:R-:W-:Y:S02]  /*3c70*/  VOTEU.ANY UR4, UPT, PT ;  /* 0x0000000000047886 */ /* 0x000fe400038e0100 */
[----:B------:R-:W-:Y:S02]  /*3c80*/  UFLO.U32 UR4, UR4 ;  /* 0x00000004000472bd */ /* 0x000fe400080e0000 */
[----:B------:R-:W2:Y:S04]  /*3c90*/  REDUX UR6, R0 ;  /* 0x00000000000673c4 */ /* 0x000ea80000000000 */
[----:B-1----:R-:W-:-:S02]  /*3ca0*/  ISETP.EQ.U32.AND P0, PT, R2, UR4, PT ;  /* 0x0000000402007c0c */ /* 0x002fc4000bf02070 */
[----:B----4-:R-:W-:-:S11]  /*3cb0*/  MOV R2, UR7 ;  /* 0x0000000700027c02 */ /* 0x010fd60008000f00 */
[----:B------:R1:W-:Y:S01]  /*3cc0*/  @P0 ATOMS.AND RZ, [UR8+0x14], R2 ;  /* 0x00001402ffff098c */ /* 0x0003e2000a800008 */
[----:B--2---:R-:W-:-:S05]  /*3cd0*/  IMAD.U32 R0, RZ, RZ, UR6 ;  /* 0x00000006ff007e24 */ /* 0x004fca000f8e00ff */
[----:B------:R1:W-:Y:S01]  /*3ce0*/  @P0 ATOMS.AND RZ, [UR8+0x18], R0 ;  /* 0x00001800ffff098c */ /* 0x0003e2000a800008 */
[----:B------:R-:W-:Y:S05]  /*3cf0*/  BRA `(.L_x_74) ;  /* 0x0000000000147947 */ /* 0x000fea0003800000 */
.L_x_73:
[----:B------:R-:W-:Y:S02]  /*3d00*/  MOV R2, 0x3d20 ;  /* 0x00003d2000027802 */ /* 0x000fe40000000f00 */
[----:B---3-5:R-:W-:Y:S05]  /*3d10*/  CALL.REL.NOINC `($__internal_0_$__cuda_sm10x_tcgen05_guardrail_trap_col_being_dealloced_not_returned_by_alloc) ;  /* 0x0000003800ec7944 */ /* 0x028fea0003c00000 */
[----:B------:R-:W-:Y:S05]  /*3d20*/  BRA `(.L_x_74) ;  /* 0x0000000000087947 */ /* 0x000fea0003800000 */
.L_x_72:
[----:B------:R-:W-:Y:S02]  /*3d30*/  MOV R2, 0x3d50 ;  /* 0x00003d5000027802 */ /* 0x000fe40000000f00 */
[----:B---3-5:R-:W-:Y:S05]  /*3d40*/  CALL.REL.NOINC `($__internal_2_$__cuda_sm10x_tcgen05_guardrail_trap_unallocated_columns_being_dealloced) ;  /* 0x0000003800f87944 */ /* 0x028fea0003c00000 */
.L_x_74:
[----:B------:R-:W-:Y:S01]  /*3d50*/  NOP ;  /* 0x0000000000007918 */ /* 0x000fe20000000000 */
[----:B------:R-:W-:Y:S05]  /*3d60*/  EXIT ;  /* 0x000000000000794d */ /* 0x000fea0003800000 */
.L_x_56:
[----:B------:R-:W-:-:S09]  /*3d70*/  UISETP.NE.OR UP0, UPT, UR22, 0x3, !UP3 ;  /* 0x000000031600788c */ /* 0x000fd2000df05670 */
[----:B------:R-:W-:Y:S05]  /*3d80*/  BRA.U UP0, `(.L_x_75) ;  /* 0x0000000d00087547 */ /* 0x000fea000b800000 */
[----:B------:R-:W1:Y:S01]  /*3d90*/  LDCU UR26, c[0x0][0x370] ;  /* 0x00006e00ff1a77ac */ /* 0x000e620008000800 */
[----:B------:R-:W2:Y:S01]  /*3da0*/  LDC.64 R16, c[0x0][0x348] ;  /* 0x0000d200ff107b82 */ /* 0x000ea20000000a00 */
[----:B------:R-:W-:Y:S02]  /*3db0*/  HFMA2 R13, -RZ, RZ, 0, 0 ;  /* 0x00000000ff0d7431 */ /* 0x000fe400000001ff */
[----:B------:R-:W-:Y:S01]  /*3dc0*/  IMAD.MOV.U32 R15, RZ, RZ, 0x1 ;  /* 0x00000001ff0f7424 */ /* 0x000fe200078e00ff */
[----:B------:R-:W1:Y:S01]  /*3dd0*/  LDCU.128 UR28, c[0x0][0xb10] ;  /* 0x00016200ff1c77ac */ /* 0x000e620008000c00 */
[----:B------:R-:W-:Y:S01]  /*3de0*/  IMAD.MOV.U32 R14, RZ, RZ, RZ ;  /* 0x000000ffff0e7224 */ /* 0x000fe200078e00ff */
[----:B------:R-:W-:Y:S01]  /*3df0*/  MOV R12, 0x2000 ;  /* 0x00002000000c7802 */ /* 0x000fe20000000f00 */
[----:B------:R-:W3:Y:S01]  /*3e00*/  LDCU UR25, c[0x0][0x374] ;  /* 0x00006e80ff1977ac */ /* 0x000ee20008000800 */
[----:B------:R-:W4:Y:S01]  /*3e10*/  LDC.64 R2, c[0x0][0x888] ;  /* 0x00022200ff027b82 */ /* 0x000f220000000a00 */
[----:B------:R-:W3:Y:S01]  /*3e20*/  LDCU UR16, c[0x0][0xb0c] ;  /* 0x00016180ff1077ac */ /* 0x000ee20008000800 */
[----:B------:R-:W2:Y:S06]  /*3e30*/  LDCU UR35, c[0x0][0xb20] ;  /* 0x00016400ff2377ac */ /* 0x000eac0008000800 */
[----:B------:R-:W4:Y:S01]  /*3e40*/  LDC.64 R4, c[0x0][0x890] ;  /* 0x00022400ff047b82 */ /* 0x000f220000000a00 */
[----:B------:R-:W2:Y:S01]  /*3e50*/  LDCU UR4, c[0x0][0xb30] ;  /* 0x00016600ff0477ac */ /* 0x000ea20008000800 */
[----:B------:R-:W-:Y:S01]  /*3e60*/  UMOV UR17, 0x400 ;  /* 0x0000040000117882 */ /* 0x000fe20000000000 */
[----:B-1----:R-:W-:-:S02]  /*3e70*/  UIMAD.WIDE.U32 UR6, UR26, UR28, URZ ;  /* 0x0000001c1a0672a5 */ /* 0x002fc4000f8e00ff */
[----:B---3--:R-:W-:Y:S02]  /*3e80*/  UIMAD.WIDE.U32 UR8, UR25, UR31, URZ ;  /* 0x0000001f190872a5 */ /* 0x008fe4000f8e00ff */
[----:B------:R-:W-:Y:S02]  /*3e90*/  ULEA UR17, UR61, UR17, 0x18 ;  /* 0x000000113d117291 */ /* 0x000fe4000f8ec0ff */
[----:B------:R-:W-:Y:S02]  /*3ea0*/  UPLOP3.LUT UP3, UPT, UPT, UPT, UPT, 0x40, 0x4 ;  /* 0x000000000004789c */ /* 0x000fe40003f6e870 */
[----:B------:R-:W-:Y:S01]  /*3eb0*/  UIADD3 UR27, UPT, UPT, UR17, 0x50, URZ ;  /* 0x00000050111b7890 */ /* 0x000fe2000fffe0ff */
[----:B------:R-:W-:Y:S01]  /*3ec0*/  UMOV UR6, UR7 ;  /* 0x0000000700067c82 */ /* 0x000fe20008000000 */
[----:B------:R-:W-:Y:S01]  /*3ed0*/  UMOV UR32, UR9 ;  /* 0x0000000900207c82 */ /* 0x000fe20008000000 */
[----:B------:R-:W-:Y:S02]  /*3ee0*/  UISETP.GE.AND UP0, UPT, UR40, 0x1, UPT ;  /* 0x000000012800788c */ /* 0x000fe4000bf06270 */
[----:B------:R-:W-:Y:S01]  /*3ef0*/  UISETP.NE.AND UP4, UPT, UR40, 0x1, UPT ;  /* 0x000000012800788c */ /* 0x000fe2000bf85270 */
[----:B------:R-:W1:Y:S01]  /*3f00*/  LDCU.64 UR14, c[0x0][0xb28] ;  /* 0x00016500ff0e77ac */ /* 0x000e620008000a00 */
[----:B------:R-:W-:-:S02]  /*3f10*/  UISETP.NE.AND UP6, UPT, UR16, 0x1, UPT ;  /* 0x000000011000788c */ /* 0x000fc4000bfc5270 */
[----:B------:R-:W-:Y:S02]  /*3f20*/  UISETP.NE.AND UP5, UPT, UR30, 0x1, UPT ;  /* 0x000000011e00788c */ /* 0x000fe4000bfa5270 */
[----:B------:R-:W-:Y:S02]  /*3f30*/  UPRMT UR27, UR61, 0x654, UR27 ;  /* 0x000006543d1b7896 */ /* 0x000fe4000800001b */
[----:B------:R-:W-:Y:S02]  /*3f40*/  USHF.R.U32.HI UR33, URZ, UR29, UR6 ;  /* 0x0000001dff217299 */ /* 0x000fe40008011606 */
[----:B--2---:R-:W-:Y:S02]  /*3f50*/  USHF.R.U32.HI UR32, URZ, UR35, UR32 ;  /* 0x00000023ff207299 */ /* 0x004fe40008011620 */
[----:B------:R-:W-:-:S11]  /*3f60*/  UISETP.NE.AND UP2, UPT, UR4, 0x1, UPT ;  /* 0x000000010400788c */ /* 0x000fd6000bf45270 */
.L_x_83:
[C---:B------:R-:W-:Y:S02]  /*3f70*/  LEA R7, R14.reuse, UR17, 0x3 ;  /* 0x000000110e077c11 */ /* 0x040fe4000f8e18ff */
[----:B------:R-:W-:Y:S02]  /*3f80*/  SHF.L.U32 R0, R13, 0x1f, RZ ;  /* 0x0000001f0d007819 */ /* 0x000fe400000006ff */
[----:B------:R-:W-:Y:S02]  /*3f90*/  LEA R8, R14, UR17, 0x4 ;  /* 0x000000110e087c11 */ /* 0x000fe4000f8e20ff */
[----:B--2---:R-:W2:Y:S02]  /*3fa0*/  SYNCS.PHASECHK.TRANS64.TRYWAIT P0, [R7+URZ+0x70], R0 ;  /* 0x00007000070075a7 */ /* 0x004ea400080011ff */
[----:B--2---:R-:W-:Y:S05]  /*3fb0*/  @!P0 BRA `(.L_x_76) ;  /* 0x0000003400c08947 */ /* 0x004fea0003800000 */
.L_x_132:
[----:B------:R-:W3:Y:S01]  /*3fc0*/  LDS.128 R8, [R8+0x100] ;  /* 0x0001000008087984 */ /* 0x000ee20000000c00 */
[----:B------:R-:W-:Y:S01]  /*3fd0*/  UISETP.GE.AND UP0, UPT, UR40, 0x1, UPT ;  /* 0x000000012800788c */ /* 0x000fe2000bf06270 */
[----:B------:R-:W-:Y:S01]  /*3fe0*/  @!PT LDS RZ, [RZ] ;  /* 0x00000000fffff984 */ /* 0x000fe20000000800 */
[----:B------:R-:W-:Y:S01]  /*3ff0*/  @!PT LDS RZ, [RZ] ;  /* 0x00000000fffff984 */ /* 0x000fe20000000800 */
[----:B------:R-:W-:Y:S01]  /*4000*/  @!PT LDS RZ, [RZ] ;  /* 0x00000000fffff984 */ /* 0x000fe20000000800 */
[----:B------:R-:W-:Y:S01]  /*4010*/  @!PT LDS RZ, [RZ] ;  /* 0x00000000fffff984 */ /* 0x000fe20000000800 */
[----:B------:R1:W-:Y:S06]  /*4020*/  MEMBAR.ALL.CTA ;  /* 0x0000000000007992 */ /* 0x0003ec0000008000 */
[----:B-1----:R-:W1:Y:S01]  /*4030*/  FENCE.VIEW.ASYNC.S ;  /* 0x00000000000073c6 */ /* 0x002e620000000000 */
[----:B---3--:R-:W-:Y:S11]  /*4040*/  LOP3.LUT P0, RZ, R10, 0x1, RZ, 0xc0, !PT ;  /* 0x000000010aff7812 */ /* 0x008ff6000780c0ff */
[----:B------:R-:W-:Y:S02]  /*4050*/  @!UPT UIADD3 URZ, UPT, UPT, URZ, URZ, URZ ;  /* 0x000000fffffff290 */ /* 0x000fe4000fffe0ff */
[----:B-1----:R-:W-:Y:S01]  /*4060*/  VOTEU.ANY UP1, P0 ;  /* 0x0000000000ff7886 */ /* 0x002fe20000020100 */
[----:B------:R-:W-:Y:S11]  /*4070*/  PLOP3.LUT P0, PT, PT, PT, UP1, 0x80, 0x8 ;  /* 0x000000000008781c */ /* 0x000ff60003f0f018 */
[----:B------:R-:W-:Y:S02]  /*4080*/  @!UPT UIADD3 URZ, UPT, UPT, URZ, URZ, URZ ;  /* 0x000000fffffff290 */ /* 0x000fe4000fffe0ff */
[----:B--2---:R-:W-:Y:S02]  /*4090*/  @P0 SHF.R.U32.HI R0, RZ, 0x10, R9 ;  /* 0x00000010ff000819 */ /* 0x004fe40000011609 */
[----:B------:R-:W-:Y:S02]  /*40a0*/  @P0 MOV R6, R8 ;  /* 0x0000000800060202 */ /* 0x000fe40000000f00 */
[----:B------:R-:W-:Y:S01]  /*40b0*/  @P0 R2UR UR4, R0 ;  /* 0x00000000000402ca */ /* 0x000fe200000e0000 */
[----:B------:R-:W-:Y:S01]  /*40c0*/  VIADD R0, R7, 0x80 ;  /* 0x0000008007007836 */ /* 0x000fe20000000000 */
[----:B------:R-:W-:Y:S02]  /*40d0*/  @P0 LOP3.LUT R8, R9, 0xffff, RZ, 0xc0, !PT ;  /* 0x0000ffff09080812 */ /* 0x000fe400078ec0ff */
[----:B------:R-:W-:Y:S02]  /*40e0*/  @P0 R2UR UR6, R6 ;  /* 0x00000000060602ca */ /* 0x000fe400000e0000 */
[----:B------:R-:W-:Y:S02]  /*40f0*/  PRMT R0, RZ, 0x654, R0 ;  /* 0x00000654ff007816 */ /* 0x000fe40000000000 */
[----:B------:R-:W-:Y:S02]  /*4100*/  @P0 R2UR UR5, R8 ;  /* 0x00000000080502ca */ /* 0x000fe400000e0000 */
[----:B------:R1:W-:Y:S03]  /*4110*/  SYNCS.ARRIVE.TRANS64.RED.A1T0 RZ, [R0+URZ], RZ ;  /* 0x000000ff00ff79a7 */ /* 0x0003e600081004ff */
[----:B------:R-:W-:Y:S04]  /*4120*/  @UP1 UMOV UR24, UR4 ;  /* 0x0000000400181c82 */ /* 0x000fe80008000000 */
[----:B------:R-:W-:Y:S04]  /*4130*/  @UP1 UMOV UR13, UR6 ;  /* 0x00000006000d1c82 */ /* 0x000fe80008000000 */
[----:B------:R-:W-:Y:S01]  /*4140*/  @UP1 UMOV UR7, UR5 ;  /* 0x0000000500071c82 */ /* 0x000fe20008000000 */
[----:B------:R-:W-:Y:S05]  /*4150*/  BRA.U !UP0, `(.L_x_77) ;  /* 0x0000000108a47547 */ /* 0x000fea000b800000 */
[----:B------:R-:W-:Y:S02]  /*4160*/  UIMAD.WIDE.U32 UR10, UR7, UR31, URZ ;  /* 0x0000001f070a72a5 */ /* 0x000fe4000f8e00ff */
[----:B------:R-:W-:Y:S02]  /*4170*/  UIMAD.WIDE.U32 UR18, UR13, UR28, URZ ;  /* 0x0000001c0d1272a5 */ /* 0x000fe4000f8e00ff */
[----:B------:R-:W-:Y:S02]  /*4180*/  USEL UR4, UR25, UR32, !UP5 ;  /* 0x0000002019047287 */ /* 0x000fe4000e800000 */
[----:B------:R-:W-:Y:S02]  /*4190*/  USEL UR8, UR26, UR33, !UP6 ;  /* 0x000000211a087287 */ /* 0x000fe4000f000000 */
[----:B------:R-:W-:Y:S02]  /*41a0*/  UIMAD.WIDE.U32 UR20, UR4, UR14, URZ ;  /* 0x0000000e041472a5 */ /* 0x000fe4000f8e00ff */
[----:B------:R-:W-:Y:S01]  /*41b0*/  UIMAD.WIDE.U32 UR22, UR8, UR14, URZ ;  /* 0x0000000e081672a5 */ /* 0x000fe2000f8e00ff */
[----:B------:R-:W-:Y:S02]  /*41c0*/  UMOV UR5, UR11 ;  /* 0x0000000b00057c82 */ /* 0x000fe40008000000 */
[----:B------:R-:W-:Y:S03]  /*41d0*/  USHF.R.U32.HI UR6, URZ, UR35, UR5 ;  /* 0x00000023ff067299 */ /* 0x000fe60008011605 */
[----:B------:R-:W-:Y:S01]  /*41e0*/  UMOV UR5, UR19 ;  /* 0x0000001300057c82 */ /* 0x000fe20008000000 */
[----:B------:R-:W-:Y:S02]  /*41f0*/  USEL UR6, UR7, UR6, !UP5 ;  /* 0x0000000607067287 */ /* 0x000fe4000e800000 */
[----:B------:R-:W-:Y:S02]  /*4200*/  USHF.R.U32.HI UR9, URZ, UR29, UR5 ;  /* 0x0000001dff097299 */ /* 0x000fe40008011605 */
[----:B------:R-:W-:Y:S01]  /*4210*/  UIMAD.WIDE.U32 UR10, UR6, UR14, URZ ;  /* 0x0000000e060a72a5 */ /* 0x000fe2000f8e00ff */
[----:B------:R-:W-:Y:S02]  /*4220*/  UMOV UR5, UR21 ;  /* 0x0000001500057c82 */ /* 0x000fe40008000000 */
[----:B------:R-:W-:Y:S03]  /*4230*/  @UP4 USHF.R.U32.HI UR4, URZ, UR15, UR5 ;  /* 0x0000000fff044299 */ /* 0x000fe60008011605 */
[----:B------:R-:W-:Y:S01]  /*4240*/  UMOV UR5, UR23 ;  /* 0x0000001700057c82 */ /* 0x000fe20008000000 */
[----:B------:R-:W-:Y:S02]  /*4250*/  UIMAD UR4, UR40, UR4, URZ ;  /* 0x00000004280472a4 */ /* 0x000fe4000f8e02ff */
[----:B------:R-:W-:Y:S02]  /*4260*/  @UP4 USHF.R.U32.HI UR8, URZ, UR15, UR5 ;  /* 0x0000000fff084299 */ /* 0x000fe40008011605 */
[----:B------:R-:W-:Y:S02]  /*4270*/  USEL UR5, UR13, UR9, !UP6 ;  /* 0x000000090d057287 */ /* 0x000fe4000f000000 */
[----:B------:R-:W-:Y:S02]  /*4280*/  UIMAD UR9, UR40, UR8, URZ ;  /* 0x00000008280972a4 */ /* 0x000fe4000f8e02ff */
[----:B------:R-:W-:Y:S03]  /*4290*/  UISETP.GE.AND UP0, UPT, UR6, UR4, UPT ;  /* 0x000000040600728c */ /* 0x000fe6000bf06270 */
[----:B------:R-:W-:Y:S01]  /*42a0*/  UMOV UR4, UR11 ;  /* 0x0000000b00047c82 */ /* 0x000fe20008000000 */
[----:B------:R-:W-:Y:S02]  /*42b0*/  UISETP.GE.OR UP0, UPT, UR5, UR9, UP0 ;  /* 0x000000090500728c */ /* 0x000fe40008706670 */
[----:B------:R-:W-:Y:S02]  /*42c0*/  USHF.R.U32.HI UR4, URZ, UR15, UR4 ;  /* 0x0000000fff047299 */ /* 0x000fe40008011604 */
[----:B------:R-:W-:Y:S02]  /*42d0*/  UIMAD.WIDE.U32 UR10, UR5, UR14, URZ ;  /* 0x0000000e050a72a5 */ /* 0x000fe4000f8e00ff */
[----:B------:R-:W-:Y:S04]  /*42e0*/  USEL UR12, UR6, UR4, !UP4 ;  /* 0x00000004060c7287 */ /* 0x000fe8000e000000 */
[----:B------:R-:W-:Y:S01]  /*42f0*/  UIADD3 UR9, UPT, UPT, -UR12, URZ, URZ ;  /* 0x000000ff0c097290 */ /* 0x000fe2000fffe1ff */
[----:B------:R-:W-:Y:S02]  /*4300*/  @!UP0 UMOV UR4, UR11 ;  /* 0x0000000b00048c82 */ /* 0x000fe40008000000 */
[----:B------:R-:W-:Y:S02]  /*4310*/  @!UP0 USHF.R.U32.HI UR4, URZ, UR15, UR4 ;  /* 0x0000000fff048299 */ /* 0x000fe40008011604 */
[----:B------:R-:W-:Y:S02]  /*4320*/  UIMAD UR9, UR40, UR9, UR6 ;  /* 0x00000009280972a4 */ /* 0x000fe4000f8e0206 */
[----:B------:R-:W-:Y:S04]  /*4330*/  @!UP0 USEL UR4, UR5, UR4, !UP4 ;  /* 0x0000000405048287 */ /* 0x000fe8000e000000 */
[----:B------:R-:W-:Y:S02]  /*4340*/  @!UP0 UIMAD UR9, UR8, UR9, UR4 ;  /* 0x00000009080982a4 */ /* 0x000fe4000f8e0204 */
[----:B------:R-:W-:Y:S02]  /*4350*/  @!UP0 UIADD3 UR10, UPT, UPT, UR12, -UR4, URZ ;  /* 0x800000040c0a8290 */ /* 0x000fe4000fffe0ff */
[----:B------:R-:W-:Y:S02]  /*4360*/  UIADD3 UR4, UPT, UPT, -UR5, URZ, URZ ;  /* 0x000000ff05047290 */ /* 0x000fe4000fffe1ff */
[----:B------:R-:W-:Y:S02]  /*4370*/  UIADD3 UR8, UPT, UPT, -UR6, URZ, URZ ;  /* 0x000000ff06087290 */ /* 0x000fe4000fffe1ff */
[----:B------:R-:W-:Y:S02]  /*4380*/  @!UP0 UIMAD UR6, UR10, UR40, UR5 ;  /* 0x000000280a0682a4 */ /* 0x000fe4000f8e0205 */
[----:B------:R-:W-:Y:S02]  /*4390*/  UIMAD UR13, UR16, UR4, UR13 ;  /* 0x00000004100d72a4 */ /* 0x000fe4000f8e020d */
[----:B------:R-:W-:Y:S01]  /*43a0*/  UIMAD UR7, UR30, UR8, UR7 ;  /* 0x000000081e0772a4 */ /* 0x000fe2000f8e0207 */
[----:B------:R-:W-:Y:S02]  /*43b0*/  @!UP0 UMOV UR5, UR9 ;  /* 0x0000000900058c82 */ /* 0x000fe40008000000 */
[----:B------:R-:W-:Y:S02]  /*43c0*/  UIMAD UR13, UR5, UR16, UR13 ;  /* 0x00000010050d72a4 */ /* 0x000fe4000f8e020d */
[----:B------:R-:W-:Y:S11]  /*43d0*/  UIMAD UR7, UR6, UR30, UR7 ;  /* 0x0000001e060772a4 */ /* 0x000ff6000f8e0207 */
[----:B------:R-:W-:Y:S01]  /*43e0*/  @!UPT UIADD3 URZ, UPT, UPT, URZ, URZ, URZ ;  /* 0x000000fffffff290 */ /* 0x000fe2000fffe0ff */
.L_x_77:
[----:B------:R-:W2:Y:S01]  /*43f0*/  @!UP2 LDCU.128 UR20, c[0x0][0xb10] ;  /* 0x00016200ff14a7ac */ /* 0x000ea20008000c00 */
[C---:B----4-:R-:W-:Y:S02]  /*4400*/  ISETP.NE.U32.AND P1, PT, R4.reuse, RZ, PT ;  /* 0x000000ff0400720c */ /* 0x050fe40003f25070 */
[----:B------:R-:W-:Y:S02]  /*4410*/  ISETP.NE.U32.AND P0, PT, R4, RZ, PT ;  /* 0x000000ff0400720c */ /* 0x000fe40003f05070 */
[C---:B------:R-:W-:Y:S02]  /*4420*/  ISETP.NE.AND.EX P1, PT, R5.reuse, RZ, PT, P1 ;  /* 0x000000ff0500720c */ /* 0x040fe40003f25310 */
[----:B------:R-:W-:Y:S01]  /*4430*/  ISETP.NE.AND.EX P0, PT, R5, RZ, PT, P0 ;  /* 0x000000ff0500720c */ /* 0x000fe20003f05300 */
[----:B------:R-:W3:Y:S01]  /*4440*/  @!UP2 LDCU UR5, c[0x0][0xb0c] ;  /* 0x00016180ff05a7ac */ /* 0x000ee20008000800 */
[----:B------:R-:W-:Y:S01]  /*4450*/  SHF.L.U32 R6, R15, 0x1f, RZ ;  /* 0x0000001f0f067819 */ /* 0x000fe200000006ff */
[----:B--2---:R-:W-:Y:S07]  /*4460*/  UIMAD.WIDE.U32 UR8, UR13, UR20, URZ ;  /* 0x000000140d0872a5 */ /* 0x004fee000f8e00ff */
[----:B------:R-:W-:Y:S01]  /*4470*/  @!UP2 UMOV UR4, UR9 ;  /* 0x000000090004ac82 */ /* 0x000fe20008000000 */
[----:B---3--:R-:W-:Y:S02]  /*4480*/  @!UP2 UISETP.NE.AND UP0, UPT, UR5, 0x1, UPT ;  /* 0x000000010500a88c */ /* 0x008fe4000bf05270 */
[----:B------:R-:W-:Y:S02]  /*4490*/  @!UP2 USHF.R.U32.HI UR4, URZ, UR21, UR4 ;  /* 0x00000015ff04a299 */ /* 0x000fe40008011604 */
[----:B------:R-:W-:Y:S02]  /*44a0*/  UIMAD.WIDE.U32 UR8, UR7, UR23, URZ ;  /* 0x00000017070872a5 */ /* 0x000fe4000f8e00ff */
[----:B------:R-:W-:Y:S02]  /*44b0*/  @!UP2 USEL UR10, UR13, UR4, !UP0 ;  /* 0x000000040d0aa287 */ /* 0x000fe4000c000000 */
[----:B------:R-:W-:Y:S03]  /*44c0*/  @!UP2 UISETP.NE.AND UP0, UPT, UR22, 0x1, UPT ;  /* 0x000000011600a88c */ /* 0x000fe6000bf05270 */
[----:B------:R-:W-:Y:S02]  /*44d0*/  @!UP2 UMOV UR6, UR9 ;  /* 0x000000090006ac82 */ /* 0x000fe40008000000 */
[----:B------:R-:W2:Y:S02]  /*44e0*/  @!UP2 LDCU UR4, c[0x0][0xb20] ;  /* 0x00016400ff04a7ac */ /* 0x000ea40008000800 */
[----:B--2---:R-:W-:Y:S04]  /*44f0*/  @!UP2 USHF.R.U32.HI UR6, URZ, UR4, UR6 ;  /* 0x00000004ff06a299 */ /* 0x004fe80008011606 */
[----:B------:R-:W-:Y:S04]  /*4500*/  @!UP2 USEL UR6, UR7, UR6, !UP0 ;  /* 0x000000060706a287 */ /* 0x000fe8000c000000 */
[----:B------:R-:W-:Y:S02]  /*4510*/  @!UP2 UIADD3 UR4, UPT, UPT, -UR10, UR6, URZ ;  /* 0x000000060a04a290 */ /* 0x000fe4000fffe1ff */
[----:B------:R-:W-:Y:S02]  /*4520*/  @!UP2 UIADD3 UR6, UPT, UPT, UR10, -UR6, URZ ;  /* 0x800000060a06a290 */ /* 0x000fe4000fffe0ff */
[----:B------:R-:W-:Y:S02]  /*4530*/  @!UP2 UIMAD UR13, UR4, UR5, UR13 ;  /* 0x00000005040da2a4 */ /* 0x000fe4000f8e020d */
[----:B------:R-:W-:Y:S01]  /*4540*/  @!UP2 UIMAD UR7, UR6, UR22, UR7 ;  /* 0x000000160607a2a4 */ /* 0x000fe2000f8e0207 */
[----:B------:R-:W-:Y:S11]  /*4550*/  BRA.U UP3, `(.L_x_78) ;  /* 0x0000000103107547 */ /* 0x000ff6000b800000 */
[----:B------:R-:W-:Y:S04]  /*4560*/  MOV R7, UR34 ;  /* 0x0000002200077c02 */ /* 0x000fe80008000f00 */
[----:B------:R-:W-:Y:S04]  /*4570*/  SHF.L.U32 R7, R7, 0x1f, RZ ;  /* 0x0000001f07077819 */ /* 0x000fe800000006ff */
[----:B------:R-:W2:Y:S02]  /*4580*/  SYNCS.PHASECHK.TRANS64.TRYWAIT P2, [UR17+0x68], R7 ;  /* 0x00006807ff0075a7 */ /* 0x000ea40008041111 */
[----:B--2---:R-:W-:Y:S05]  /*4590*/  @!P2 BRA `(.L_x_79) ;  /* 0x00000030005ca947 */ /* 0x004fea0003800000 */
.L_x_78:
[----:B------:R-:W-:Y:S05]  /*45a0*/  @!P1 BRA `(.L_x_80) ;  /* 0x0000000000309947 */ /* 0x000fea0003800000 */
[----:B------:R-:W-:Y:S01]  /*45b0*/  ISETP.NE.U32.AND P1, PT, R2, RZ, PT ;  /* 0x000000ff0200720c */ /* 0x000fe20003f25070 */
[----:B------:R-:W2:Y:S01]  /*45c0*/  LDCU.64 UR4, c[0x0][0x358] ;  /* 0x00006b00ff0477ac */ /* 0x000ea20008000a00 */
[----:B------:R-:W-:Y:S02]  /*45d0*/  IMAD.MOV.U32 R141, RZ, RZ, 0x1 ;  /* 0x00000001ff8d7424 */ /* 0x000fe400078e00ff */
[----:B------:R-:W-:Y:S11]  /*45e0*/  ISETP.NE.AND.EX P1, PT, R3, RZ, PT, P1 ;  /* 0x000000ff0300720c */ /* 0x000ff60003f25310 */
[----:B------:R-:W-:Y:S02]  /*45f0*/  @!UPT UIADD3 URZ, UPT, UPT, URZ, URZ, URZ ;  /* 0x000000fffffff290 */ /* 0x000fe4000fffe0ff */
[----:B------:R-:W3:Y:S01]  /*4600*/  @P1 LDC.64 R8, c[0x0][0x888] ;  /* 0x00022200ff081b82 */ /* 0x000ee20000000a00 */
[----:B-1----:R-:W-:Y:S04]  /*4610*/  @P1 IMAD R0, R4, UR36, RZ ;  /* 0x0000002404001c24 */ /* 0x002fe8000f8e02ff */
[----:B---3--:R-:W-:Y:S04]  /*4620*/  @P1 IMAD.WIDE R8, R0, 0x4, R8 ;  /* 0x0000000400081825 */ /* 0x008fe800078e0208 */
[----:B------:R-:W-:Y:S01]  /*4630*/  HFMA2 R0, -RZ, RZ, 0, 5.9604644775390625e-08 ;  /* 0x00000001ff007431 */ /* 0x000fe200000001ff */
[----:B--2--5:R2:W5:Y:S04]  /*4640*/  @P1 LDG.E R71, desc[UR4][R8.64] ;  /* 0x0000000408471981 */ /* 0x024568000c1e1900 */
[----:B------:R-:W-:Y:S01]  /*4650*/  @!P1 PRMT R141, R0, 0x7610, R141 ;  /* 0x00007610008d9816 */ /* 0x000fe2000000008d */
[----:B--2---:R-:W3:Y:S06]  /*4660*/  @!P1 LDC R71, c[0x0][0x880] ;  /* 0x00022000ff479b82 */ /* 0x004eec0000000800 */
.L_x_80:
[----:B---3-5:R-:W-:Y:S01]  /*4670*/  @!P0 FSETP.EQ.AND P1, PT, R71, RZ, PT ;  /* 0x000000ff4700820b */ /* 0x028fe20003f22000 */
[----:B------:R-:W-:Y:S01]  /*4680*/  @!UPT UIADD3 URZ, UPT, UPT, URZ, URZ, URZ ;  /* 0x000000fffffff290 */ /* 0x000fe2000fffe0ff */
[----:B------:R-:W-:Y:S11]  /*4690*/  @!P0 BRA `(.L_x_81) ;  /* 0x0000000000188947 */ /* 0x000ff60003800000 */
[----:B------:R-:W-:Y:S02]  /*46a0*/  LOP3.LUT P0, RZ, R141, 0xff, RZ, 0xc0, !PT ;  /* 0x000000ff8dff7812 */ /* 0x000fe4000780c0ff */
[----:B------:R-:W-:Y:S04]  /*46b0*/  ISETP.NE.U32.AND P1, PT, R2, RZ, PT ;  /* 0x000000ff0200720c */ /* 0x000fe80003f25070 */
[----:B------:R-:W-:Y:S04]  /*46c0*/  ISETP.NE.AND.EX P1, PT, R3, RZ, PT, P1 ;  /* 0x000000ff0300720c */ /* 0x000fe80003f25310 */
[----:B------:R-:W-:Y:S03]  /*46d0*/  PLOP3.LUT P1, PT, P1, PT, PT, 0x8, 0x80 ;  /* 0x000000000080781c */ /* 0x000fe60000f2e170 */
[----:B------:R-:W-:Y:S11]  /*46e0*/  @P0 FSETP.EQ.AND P1, PT, R71, RZ, PT ;  /* 0x000000ff4700020b */ /* 0x000ff60003f22000 */
[----:B------:R-:W-:Y:S02]  /*46f0*/  @!UPT UIADD3 URZ, UPT, UPT, URZ, URZ, URZ ;  /* 0x000000fffffff290 */ /* 0x000fe4000fffe0ff */
.L_x_81:
[----:B------:R-:W2:Y:S01]  /*4700*/  SYNCS.PHASECHK.TRANS64.TRYWAIT P0, [UR17+0x58], R6 ;  /* 0x00005806ff0075a7 */ /* 0x000ea20008001111 */
[----:B------:R-:W-:Y:S02]  /*4710*/  ELECT P2, URZ, PT ;  /* 0x0000000000ff782f */ /* 0x000fe40003840000 */
[----:B------:R-:W-:Y:S01]  /*4720*/  IADD3 R14, PT, PT, R14, 0x1, RZ ;  /* 0x000000010e0e7810 */ /* 0x000fe20007ffe0ff */
[----:B--2---:R-:W-:Y:S10]  /*4730*/  @!P0 BRA `(.L_x_82) ;  /* 0x00000030000c8947 */ /* 0x004ff40003800000 */
.L_x_135:
[----:B------:R-:W-:Y:S01]  /*4740*/  PLOP3.LUT P1, PT, P1, P2, PT, 0xf2, 0x2f ;  /* 0x00000000002f781c */ /* 0x000fe20000f25e72 */
[----:B------:R-:W-:Y:S01]  /*4750*/  UMOV UR18, 0x0 ;  /* 0x0000000000127882 */ /* 0x000fe20000000000 */
[----:B------:R-:W-:Y:S01]  /*4760*/  UMOV UR19, 0x10000000 ;  /* 0x1000000000137882 */ /* 0x000fe20000000000 */
[----:B------:R-:W-:Y:S01]  /*4770*/  UMOV UR12, UR36 ;  /* 0x00000024000c7c82 */ /* 0x000fe20008000000 */
[----:B------:R-:W-:Y:S01]  /*4780*/  LOP3.LUT R15, R15, 0x1, RZ, 0x3c, !PT ;  /* 0x000000010f0f7812 */ /* 0x000fe200078e3cff */
[----:B------:R-:W-:Y:S01]  /*4790*/  UPLOP3.LUT UP3, UPT, UPT, UPT, UPT, 0x80, 0x8 ;  /* 0x000000000008789c */ /* 0x000fe20003f6f070 */
[----:B------:R-:W-:Y:S07]  /*47a0*/  UMOV UR36, UR24 ;  /* 0x0000001800247c82 */ /* 0x000fee0008000000 */
[----:B-1----:R-:W-:Y:S01]  /*47b0*/  @!P1 IADD3 R6, P0, PT, R16, 0x580, RZ ;  /* 0x0000058010069810 */ /* 0x002fe20007f1e0ff */
[----:B------:R-:W-:Y:S03]  /*47c0*/  VOTEU.ALL UP0, P1 ;  /* 0x0000000000ff7886 */ /* 0x000fe60000800000 */
[----:B------:R-:W-:Y:S01]  /*47d0*/  @!P1 R2UR UR5, R6 ;  /* 0x00000000060592ca */ /* 0x000fe200000e0000 */
[----:B------:R-:W-:Y:S01]  /*47e0*/  @!P1 IMAD.X R0, RZ, RZ, R17, P0 ;  /* 0x000000ffff009224 */ /* 0x000fe200000e0611 */
[----:B------:R-:W-:Y:S01]  /*47f0*/  @!UP0 USHF.L.U32 UR10, UR45, 0x6, URZ ;  /* 0x000000062d0a8899 */ /* 0x000fe200080006ff */
[----:B------:R-:W-:Y:S01]  /*4800*/  ISETP.NE.AND P0, PT, R14, 0x2, PT ;  /* 0x000000020e00780c */ /* 0x000fe20003f05270 */
[----:B------:R-:W-:Y:S02]  /*4810*/  @!UP0 USHF.L.U32 UR11, UR46, 0x7, URZ ;  /* 0x000000072e0b8899 */ /* 0x000fe400080006ff */
[----:B------:R-:W-:Y:S01]  /*4820*/  @!P1 R2UR UR4, R0 ;  /* 0x00000000000492ca */ /* 0x000fe200000e0000 */
[----:B------:R-:W-:Y:S01]  /*4830*/  @!UP0 UIADD3 UR8, UPT, UPT, UR17, 0x200, URZ ;  /* 0x0000020011088890 */ /* 0x000fe2000fffe0ff */
[----:B------:R-:W-:Y:S01]  /*4840*/  SEL R0, RZ, 0x1, P0 ;  /* 0x00000001ff007807 */ /* 0x000fe20000000000 */
[----:B------:R-:W-:Y:S01]  /*4850*/  @!UP0 UIADD3 UR9, UPT, UPT, UR17, 0x50, URZ ;  /* 0x0000005011098890 */ /* 0x000fe2000fffe0ff */
[----:B------:R-:W-:Y:S01]  /*4860*/  SEL R14, R14, RZ, P0 ;  /* 0x000000ff0e0e7207 */ /* 0x000fe20000000000 */
[----:B------:R-:W-:Y:S01]  /*4870*/  VOTEU.ALL UP0, P1 ;  /* 0x0000000000ff7886 */ /* 0x000fe20000800000 */
[----:B------:R-:W-:Y:S01]  /*4880*/  LOP3.LUT R13, R13, R0, RZ, 0x3c, !PT ;  /* 0x000000000d0d7212 */ /* 0x000fe200078e3cff */
[----:B------:R-:W-:Y:S01]  /*4890*/  IMAD.U32 R6, RZ, RZ, UR5 ;  /* 0x00000005ff067e24 */ /* 0x000fe2000f8e00ff */
[----:B------:R-:W-:Y:S02]  /*48a0*/  UIADD3 UR45, UPT, UPT, UR7, UR55, URZ ;  /* 0x00000037072d7290 */ /* 0x000fe4000fffe0ff */
[----:B------:R-:W-:Y:S03]  /*48b0*/  UIADD3 UR46, UPT, UPT, UR13, UR58, URZ ;  /* 0x0000003a0d2e7290 */ /* 0x000fe6000fffe0ff */
[----:B------:R-:W-:Y:S01]  /*48c0*/  IMAD.U32 R7, RZ, RZ, UR4 ;  /* 0x00000004ff077e24 */ /* 0x000fe2000f8e00ff */
[----:B------:R-:W-:Y:S04]  /*48d0*/  @!P1 R2UR UR4, R6 ;  /* 0x00000000060492ca */ /* 0x000fe800000e0000 */
[----:B------:R-:W-:Y:S11]  /*48e0*/  @!P1 R2UR UR5, R7 ;  /* 0x00000000070592ca */ /* 0x000ff600000e0000 */
[----:B------:R-:W-:Y:S02]  /*48f0*/  @!UPT UIADD3 URZ, UPT, UPT, URZ, URZ, URZ ;  /* 0x000000fffffff290 */ /* 0x000fe4000fffe0ff */
[----:B------:R2:W-:Y:S01]  /*4900*/  @!UP0 UTMALDG.3D [UR8], [UR4], desc[UR18] ;  /* 0x00001208040085b4 */ /* 0x0005e20008011000 */
[----:B------:R2:W-:Y:S01]  /*4910*/  @!P1 SYNCS.ARRIVE.TRANS64.RED.A0TR RZ, [UR17+0x50], R12 ;  /* 0x0000500cffff99a7 */ /* 0x0005e20008300411 */
[----:B------:R-:W-:Y:S01]  /*4920*/  SYNCS.ARRIVE.TRANS64.RED.A1T0 RZ, [UR27], RZ ;  /* 0x000000ffffff79a7 */ /* 0x000fe2000810041b */
[----:B------:R-:W-:Y:S05]  /*4930*/  BRA.U UP1, `(.L_x_83) ;  /* 0xfffffff5018c7547 */ /* 0x000fea000b83ffff */
[----:B------:R-:W-:Y:S07]  /*4940*/  MOV R0, UR17 ;  /* 0x0000001100007c02 */ /* 0x000fee0008000f00 */
.L_x_84:
[----:B-1----:R-:W-:-:S04]  /*4950*/  SHF.L.U32 R2, R15, 0x1f, RZ ;  /* 0x0000001f0f027819 */ /* 0x002fc800000006ff */
[----:B------:R1:W3:Y:S03]  /*4960*/  SYNCS.PHASECHK.TRANS64.TRYWAIT P0, [R0+URZ+0x58], R2 ;  /* 0x00005802000075a7 */ /* 0x0002e600080011ff */
[----:B---3--:R-:W-:Y:S05]  /*4970*/  @!P0 NANOSLEEP.SYNCS 0x989680 ;  /* 0x009896800000895d */ /* 0x008fea0003900000 */
[----:B------:R-:W3:Y:S02]  /*4980*/  @!P0 SYNCS.PHASECHK.TRANS64 P0, [R0+URZ+0x58], R2 ;  /* 0x00005802000085a7 */ /* 0x000ee400080010ff */
[----:B--23--:R-:W-:Y:S05]  /*4990*/  @P0 EXIT ;  /* 0x000000000000094d */ /* 0x00cfea0003800000 */
[----:B------:R-:W-:Y:S05]  /*49a0*/  BRA `(.L_x_84) ;  /* 0xfffffffc00e87947 */ /* 0x000fea000383ffff */
.L_x_75:
[----:B------:R-:W-:-:S06]  /*49b0*/  UISETP.GE.AND UP0, UPT, UR22, 0x4, UPT ;  /* 0x000000041600788c */ /* 0x000fcc000bf06270 */
[----:B------:R-:W-:-:S13]  /*49c0*/  PLOP3.LUT P0, PT, PT, PT, UP0, 0x80, 0x8 ;  /* 0x000000000008781c */ /* 0x000fda0003f0f008 */
[----:B------:R-:W-:Y:S05]  /*49d0*/  @!P0 EXIT ;  /* 0x000000000000894d */ /* 0x000fea0003800000 */
[----:B------:R-:W-:Y:S01]  /*49e0*/  BAR.SYNC.DEFER_BLOCKING 0x6, 0xa0 ;  /* 0x0182800000007b1d */ /* 0x000fe20000010000 */
[C---:B------:R-:W-:Y:S02]  /*49f0*/  IMAD.SHL.U32 R4, R131.reuse, 0x40, RZ ;  /* 0x0000004083047824 */ /* 0x040fe400078e00ff */
[----:B------:R-:W-:Y:S02]  /*4a00*/  HFMA2 R68, -RZ, RZ, 0, 0 ;  /* 0x00000000ff447431 */ /* 0x000fe400000001ff */
[C---:B------:R-:W-:Y:S01]  /*4a10*/  IMAD.SHL.U32 R140, R131.reuse, 0x8, RZ ;  /* 0x00000008838c7824 */ /* 0x040fe200078e00ff */
[----:B------:R-:W-:Y:S01]  /*4a20*/  CS2R R144, SRZ ;  /* 0x0000000000907805 */ /* 0x000fe2000001ff00 */
[C---:B------:R-:W-:Y:S01]  /*4a30*/  IMAD.SHL.U32 R147, R131.reuse, 0x10, RZ ;  /* 0x0000001083937824 */ /* 0x040fe200078e00ff */
[----:B------:R-:W-:Y:S01]  /*4a40*/  UMOV UR44, 0x400 ;  /* 0x00000400002c7882 */ /* 0x000fe20000000000 */
[----:B------:R-:W-:Y:S01]  /*4a50*/  LOP3.LUT R5, R4, 0x180, RZ, 0xc0, !PT ;  /* 0x0000018004057812 */ /* 0x000fe200078ec0ff */
[----:B------:R-:W-:Y:S01]  /*4a60*/  ULEA UR44, UR61, UR44, 0x18 ;  /* 0x0000002c3d2c7291 */ /* 0x000fe2000f8ec0ff */
[----:B------:R-:W1:Y:S01]  /*4a70*/  LDC.64 R136, c[0x0][0x888] ;  /* 0x00022200ff887b82 */ /* 0x000e620000000a00 */
[----:B------:R-:W-:Y:S01]  /*4a80*/  IMAD.U32 R69, R131, 0x10000, RZ ;  /* 0x0001000083457824 */ /* 0x000fe200078e00ff */
[----:B------:R-:W-:Y:S01]  /*4a90*/  LOP3.LUT R140, R5, 0x30, R140, 0xf8, !PT ;  /* 0x00000030058c7812 */ /* 0x000fe200078ef88c */
[----:B------:R-:W-:Y:S01]  /*4aa0*/  UIADD3 UR4, UPT, UPT, UR44, 0x2200, URZ ;  /* 0x000022002c047890 */ /* 0x000fe2000fffe0ff */
[----:B------:R-:W-:Y:S01]  /*4ab0*/  LOP3.LUT R149, R147, 0x20, RZ, 0xc0, !PT ;  /* 0x0000002093957812 */ /* 0x000fe200078ec0ff */
[----:B------:R-:W-:Y:S01]  /*4ac0*/  IMAD.MOV.U32 R146, RZ, RZ, RZ ;  /* 0x000000ffff927224 */ /* 0x000fe200078e00ff */
[----:B------:R-:W-:Y:S01]  /*4ad0*/  LOP3.LUT R140, R140, 0x1e40, R4, 0xf8, !PT ;  /* 0x00001e408c8c7812 */ /* 0x000fe200078ef804 */
[----:B------:R-:W-:Y:S01]  /*4ae0*/  IMAD.MOV.U32 R143, RZ, RZ, RZ ;  /* 0x000000ffff8f7224 */ /* 0x000fe200078e00ff */
[----:B------:R-:W2:Y:S01]  /*4af0*/  LDC.64 R138, c[0x0][0x890] ;  /* 0x00022400ff8a7b82 */ /* 0x000ea20000000a00 */
[----:B------:R-:W-:Y:S01]  /*4b00*/  LOP3.LUT R69, R69, 0x600000, RZ, 0xc0, !PT ;  /* 0x0060000045457812 */ /* 0x000fe200078ec0ff */
[----:B------:R-:W3:Y:S01]  /*4b10*/  LDCU UR53, c[0x0][0x370] ;  /* 0x00006e00ff3577ac */ /* 0x000ee20008000800 */
[----:B------:R-:W-:Y:S01]  /*4b20*/  VIADD R148, R140, UR44 ;  /* 0x0000002c8c947c36 */ /* 0x000fe20008000000 */
[----:B------:R-:W-:-:S02]  /*4b30*/  LOP3.LUT R147, R147, 0x40, RZ, 0xc0, !PT ;  /* 0x0000004093937812 */ /* 0x000fc400078ec0ff */
[----:B------:R-:W-:Y:S01]  /*4b40*/  MOV R150, UR4 ;  /* 0x0000000400967c02 */ /* 0x000fe20008000f00 */
[----:B------:R-:W4:Y:S01]  /*4b50*/  LDS R0, [UR44+0x120] ;  /* 0x0001202cff007984 */ /* 0x000f220008000800 */
[----:B------:R-:W1:Y:S01]  /*4b60*/  LDC.64 R134, c[0x0][0x8b0] ;  /* 0x00022c00ff867b82 */ /* 0x000e620000000a00 */
[--C-:B------:R-:W-:Y:S01]  /*4b70*/  IADD3 R149, PT, PT, -R149, 0x200, R148.reuse ;  /* 0x0000020095957810 */ /* 0x100fe20007ffe194 */
[----:B------:R-:W1:Y:S01]  /*4b80*/  LDCU.64 UR62, c[0x0][0x348] ;  /* 0x00006900ff3e77ac */ /* 0x000e620008000a00 */
[----:B------:R-:W-:-:S03]  /*4b90*/  IADD3 R148, PT, PT, -R147, 0x200, R148 ;  /* 0x0000020093947810 */ /* 0x000fc60007ffe194 */
[----:B------:R-:W-:Y:S01]  /*4ba0*/  IMAD.IADD R147, R149, 0x1, -R147 ;  /* 0x0000000195937824 */ /* 0x000fe200078e0a93 */
[----:B------:R-:W1:Y:S01]  /*4bb0*/  LDCU UR41, c[0x0][0xb0c] ;  /* 0x00016180ff2977ac */ /* 0x000e620008000800 */
[----:B------:R-:W1:Y:S01]  /*4bc0*/  LDC.64 R132, c[0x0][0x8a8] ;  /* 0x00022a00ff847b82 */ /* 0x000e620000000a00 */
[----:B------:R-:W1:Y:S01]  /*4bd0*/  LDCU UR39, c[0x0][0xb30] ;  /* 0x00016600ff2777ac */ /* 0x000e620008000800 */
[----:B------:R-:W1:Y:S01]  /*4be0*/  LDCU.64 UR56, c[0x0][0x888] ;  /* 0x00011100ff3877ac */ /* 0x000e620008000a00 */
[----:B------:R-:W1:Y:S01]  /*4bf0*/  LDCU.64 UR42, c[0x0][0xb28] ;  /* 0x00016500ff2a77ac */ /* 0x000e620008000a00 */
[----:B------:R-:W1:Y:S01]  /*4c00*/  LDCU.128 UR48, c[0x0][0xb10] ;  /* 0x00016200ff3077ac */ /* 0x000e620008000c00 */
[----:B------:R-:W1:Y:S01]  /*4c10*/  LDCU UR52, c[0x0][0x374] ;  /* 0x00006e80ff3477ac */ /* 0x000e620008000800 */
[----:B------:R-:W-:Y:S01]  /*4c20*/  UIADD3 UR59, UPT, UPT, UR44, 0x200, URZ ;  /* 0x000002002c3b7890 */ /* 0x000fe2000fffe0ff */
[----:B---34-:R-:W-:-:S11]  /*4c30*/  IMAD.IADD R69, R0, 0x1, R69 ;  /* 0x0000000100457824 */ /* 0x018fd600078e0245 */
.L_x_102:
[----:B------:R-:W-:Y:S02]  /*4c40*/  LEA R3, R143, UR44, 0x3 ;  /* 0x0000002c8f037c11 */ /* 0x000fe4000f8e18ff */
[----:B------:R-:W-:Y:S02]  /*4c50*/  SHF.L.U32 R0, R145, 0x1f, RZ ;  /* 0x0000001f91007819 */ /* 0x000fe400000006ff */
[----:B-1----:R-:W-:Y:S02]  /*4c60*/  LEA R4, R143, UR44, 0x4 ;  /* 0x0000002c8f047c11 */ /* 0x002fe4000f8e20ff */
[----:B------:R-:W3:Y:S02]  /*4c70*/  SYNCS.PHASECHK.TRANS64.TRYWAIT P0, [R3+URZ+0x70], R0 ;  /* 0x00007000030075a7 */ /* 0x000ee400080011ff */
[----:B--23--:R-:W-:Y:S05]  /*4c80*/  @!P0 BRA `(.L_x_85) ;  /* 0x0000002800d08947 */ /* 0x00cfea0003800000 */
.L_x_136:
[----:B------:R-:W4:Y:S01]  /*4c90*/  LDS.128 R4, [R4+0x100] ;  /* 0x0001000004047984 */ /* 0x000f220000000c00 */
[----:B------:R-:W-:Y:S01]  /*4ca0*/  UISETP.GE.AND UP0, UPT, UR40, 0x1, UPT ;  /* 0x000000012800788c */ /* 0x000fe2000bf06270 */
[----:B------:R-:W-:Y:S01]  /*4cb0*/  @!PT LDS RZ, [RZ] ;  /* 0x00000000fffff984 */ /* 0x000fe20000000800 */
[----:B------:R-:W-:Y:S01]  /*4cc0*/  @!PT LDS RZ, [RZ] ;  /* 0x00000000fffff984 */ /* 0x000fe20000000800 */
[----:B------:R-:W-:Y:S01]  /*4cd0*/  @!PT LDS RZ, [RZ] ;  /* 0x00000000fffff984 */ /* 0x000fe20000000800 */
[----:B------:R-:W-:Y:S01]  /*4ce0*/  @!PT LDS RZ, [RZ] ;  /* 0x00000000fffff984 */ /* 0x000fe20000000800 */
[----:B------:R1:W-:Y:S06]  /*4cf0*/  MEMBAR.ALL.CTA ;  /* 0x0000000000007992 */ /* 0x0003ec0000008000 */
[----:B-1----:R-:W1:Y:S01]  /*4d00*/  FENCE.VIEW.ASYNC.S ;  /* 0x00000000000073c6 */ /* 0x002e620000000000 */
[----:B----4-:R-:W-:Y:S11]  /*4d10*/  LOP3.LUT P0, RZ, R6, 0x1, RZ, 0xc0, !PT ;  /* 0x0000000106ff7812 */ /* 0x010ff6000780c0ff */
[----:B------:R-:W-:Y:S02]  /*4d20*/  @!UPT UIADD3 URZ, UPT, UPT, URZ, URZ, URZ ;  /* 0x000000fffffff290 */ /* 0x000fe4000fffe0ff */
[----:B-1----:R-:W-:Y:S01]  /*4d30*/  VOTEU.ANY UP1, P0 ;  /* 0x0000000000ff7886 */ /* 0x002fe20000020100 */
[----:B------:R-:W-:Y:S01]  /*4d40*/  PLOP3.LUT P0, PT, PT, PT, UP1, 0x80, 0x8 ;  /* 0x000000000008781c */ /* 0x000fe20003f0f018 */
[----:B------:R-:W-:Y:S11]  /*4d50*/  UP2UR UR47, UPR, URZ, 0x2 ;  /* 0x00000002ff2f7883 */ /* 0x000ff60008000000 */
[----:B------:R-:W-:Y:S01]  /*4d60*/  @!UPT UIADD3 URZ, UPT, UPT, URZ, URZ, URZ ;  /* 0x000000fffffff290 */ /* 0x000fe2000fffe0ff */
[----:B---3--:R-:W-:Y:S02]  /*4d70*/  @P0 SHF.R.U32.HI R0, RZ, 0x10, R5 ;  /* 0x00000010ff000819 */ /* 0x008fe40000011605 */
        /* <DEDUP_REMOVED lines=12> */
[----:B------:R-:W3:Y:S01]  /*4e40*/  LDCU UR12, c[0x0][0xb20] ;  /* 0x00016400ff0c77ac */ /* 0x000ee20008000800 */
[----:B------:R-:W-:Y:S02]  /*4e50*/  UIMAD.WIDE.U32 UR4, UR52, UR51, URZ ;  /* 0x00000033340472a5 */ /* 0x000fe4000f8e00ff */
[----:B------:R-:W-:Y:S02]  /*4e60*/  UIMAD.WIDE.U32 UR6, UR53, UR48, URZ ;  /* 0x00000030350672a5 */ /* 0x000fe4000f8e00ff */
[----:B------:R-:W-:Y:S02]  /*4e70*/  UISETP.NE.AND UP0, UPT, UR50, 0x1, UPT ;  /* 0x000000013200788c */ /* 0x000fe4000bf05270 */
[----:B------:R-:W-:Y:S02]  /*4e80*/  UIMAD.WIDE.U32 UR8, UR37, UR51, URZ ;  /* 0x00000033250872a5 */ /* 0x000fe4000f8e00ff */
[----:B------:R-:W-:Y:S02]  /*4e90*/  UIMAD.WIDE.U32 UR10, UR38, UR48, URZ ;  /* 0x00000030260a72a5 */ /* 0x000fe4000f8e00ff */
[----:B------:R-:W-:Y:S02]  /*4ea0*/  UISETP.NE.AND UP1, UPT, UR41, 0x1, UPT ;  /* 0x000000012900788c */ /* 0x000fe4000bf25270 */
[----:B------:R-:W-:Y:S01]  /*4eb0*/  UISETP.NE.AND UP2, UPT, UR40, 0x1, UPT ;  /* 0x000000012800788c */ /* 0x000fe2000bf45270 */
[----:B------:R-:W-:Y:S02]  /*4ec0*/  UMOV UR4, UR5 ;  /* 0x0000000500047c82 */ /* 0x000fe40008000000 */
[----:B---3--:R-:W-:Y:S03]  /*4ed0*/  USHF.R.U32.HI UR5, URZ, UR12, UR4 ;  /* 0x0000000cff057299 */ /* 0x008fe60008011604 */
[----:B------:R-:W-:Y:S02]  /*4ee0*/  UMOV UR4, UR7 ;  /* 0x0000000700047c82 */ /* 0x000fe40008000000 */
[----:B------:R-:W-:Y:S02]  /*4ef0*/  USHF.R.U32.HI UR7, URZ, UR49, UR4 ;  /* 0x00000031ff077299 */ /* 0x000fe40008011604 */
[----:B------:R-:W-:Y:S02]  /*4f00*/  USEL UR4, UR52, UR5, !UP0 ;  /* 0x0000000534047287 */ /* 0x000fe4000c000000 */
[----:B------:R-:W-:Y:S01]  /*4f10*/  USEL UR7, UR53, UR7, !UP1 ;  /* 0x0000000735077287 */ /* 0x000fe2000c800000 */
[----:B------:R-:W-:Y:S01]  /*4f20*/  UMOV UR5, UR9 ;  /* 0x0000000900057c82 */ /* 0x000fe20008000000 */
[----:B------:R-:W-:Y:S02]  /*4f30*/  UIMAD.WIDE.U32 UR8, UR4, UR42, URZ ;  /* 0x0000002a040872a5 */ /* 0x000fe4000f8e00ff */
[----:B------:R-:W-:Y:S03]  /*4f40*/  USHF.R.U32.HI UR6, URZ, UR12, UR5 ;  /* 0x0000000cff067299 */ /* 0x000fe60008011605 */
[----:B------:R-:W-:Y:S01]  /*4f50*/  UMOV UR5, UR11 ;  /* 0x0000000b00057c82 */ /* 0x000fe20008000000 */
[----:B------:R-:W-:Y:S02]  /*4f60*/  UIMAD.WIDE.U32 UR10, UR7, UR42, URZ ;  /* 0x0000002a070a72a5 */ /* 0x000fe4000f8e00ff */
[----:B------:R-:W-:Y:S02]  /*4f70*/  USHF.R.U32.HI UR12, URZ, UR49, UR5 ;  /* 0x00000031ff0c7299 */ /* 0x000fe40008011605 */
[----:B------:R-:W-:Y:S01]  /*4f80*/  USEL UR6, UR37, UR6, !UP0 ;  /* 0x0000000625067287 */ /* 0x000fe2000c000000 */
[----:B------:R-:W-:Y:S02]  /*4f90*/  UMOV UR5, UR9 ;  /* 0x0000000900057c82 */ /* 0x000fe40008000000 */
[----:B------:R-:W-:Y:S01]  /*4fa0*/  UMOV UR10, UR11 ;  /* 0x0000000b000a7c82 */ /* 0x000fe20008000000 */
[----:B------:R-:W-:Y:S02]  /*4fb0*/  @UP2 USHF.R.U32.HI UR4, URZ, UR43, UR5 ;  /* 0x0000002bff042299 */ /* 0x000fe40008011605 */
[----:B------:R-:W-:Y:S02]  /*4fc0*/  @UP2 USHF.R.U32.HI UR7, URZ, UR43, UR10 ;  /* 0x0000002bff072299 */ /* 0x000fe4000801160a */
[----:B------:R-:W-:Y:S02]  /*4fd0*/  UIMAD UR4, UR40, UR4, URZ ;  /* 0x00000004280472a4 */ /* 0x000fe4000f8e02ff */
[----:B------:R-:W-:Y:S02]  /*4fe0*/  UIMAD.WIDE.U32 UR10, UR6, UR42, URZ ;  /* 0x0000002a060a72a5 */ /* 0x000fe4000f8e00ff */
[----:B------:R-:W-:Y:S02]  /*4ff0*/  USEL UR5, UR38, UR12, !UP1 ;  /* 0x0000000c26057287 */ /* 0x000fe4000c800000 */
[----:B------:R-:W-:Y:S02]  /*5000*/  UIMAD UR8, UR40, UR7, URZ ;  /* 0x00000007280872a4 */ /* 0x000fe4000f8e02ff */
[----:B------:R-:W-:Y:S03]  /*5010*/  UISETP.GE.AND UP0, UPT, UR6, UR4, UPT ;  /* 0x000000040600728c */ /* 0x000fe6000bf06270 */
[----:B------:R-:W-:Y:S01]  /*5020*/  UMOV UR4, UR11 ;  /* 0x0000000b00047c82 */ /* 0x000fe20008000000 */
[----:B------:R-:W-:Y:S02]  /*5030*/  UISETP.GE.OR UP0, UPT, UR5, UR8, UP0 ;  /* 0x000000080500728c */ /* 0x000fe40008706670 */
[----:B------:R-:W-:Y:S02]  /*5040*/  USHF.R.U32.HI UR4, URZ, UR43, UR4 ;  /* 0x0000002bff047299 */ /* 0x000fe40008011604 */
[----:B------:R-:W-:Y:S02]  /*5050*/  UIMAD.WIDE.U32 UR8, UR5, UR42, URZ ;  /* 0x0000002a050872a5 */ /* 0x000fe4000f8e00ff */
[----:B------:R-:W-:Y:S02]  /*5060*/  USEL UR11, UR6, UR4, !UP2 ;  /* 0x00000004060b7287 */ /* 0x000fe4000d000000 */
[----:B------:R-:W-:Y:S02]  /*5070*/  UIADD3 UR8, UPT, UPT, -UR5, URZ, URZ ;  /* 0x000000ff05087290 */ /* 0x000fe4000fffe1ff */
[----:B------:R-:W-:Y:S01]  /*5080*/  UIADD3 UR10, UPT, UPT, -UR11, URZ, URZ ;  /* 0x000000ff0b0a7290 */ /* 0x000fe2000fffe1ff */
[----:B------:R-:W-:Y:S01]  /*5090*/  @!UP0 UMOV UR4, UR9 ;  /* 0x0000000900048c82 */ /* 0x000fe20008000000 */
[----:B------:R-:W-:Y:S02]  /*50a0*/  UIADD3 UR9, UPT, UPT, -UR6, URZ, URZ ;  /* 0x000000ff06097290 */ /* 0x000fe4000fffe1ff */
[----:B------:R-:W-:Y:S02]  /*50b0*/  @!UP0 USHF.R.U32.HI UR4, URZ, UR43, UR4 ;  /* 0x0000002bff048299 */ /* 0x000fe40008011604 */
[----:B------:R-:W-:Y:S02]  /*50c0*/  UIMAD UR10, UR40, UR10, UR6 ;  /* 0x0000000a280a72a4 */ /* 0x000fe4000f8e0206 */
[----:B------:R-:W-:Y:S04]  /*50d0*/  @!UP0 USEL UR4, UR5, UR4, !UP2 ;  /* 0x0000000405048287 */ /* 0x000fe8000d000000 */
[----:B------:R-:W-:Y:S02]  /*50e0*/  @!UP0 UIMAD UR10, UR7, UR10, UR4 ;  /* 0x0000000a070a82a4 */ /* 0x000fe4000f8e0204 */
[----:B------:R-:W-:Y:S02]  /*50f0*/  @!UP0 UIADD3 UR11, UPT, UPT, UR11, -UR4, URZ ;  /* 0x800000040b0b8290 */ /* 0x000fe4000fffe0ff */
[----:B------:R-:W-:Y:S02]  /*5100*/  UIMAD UR7, UR41, UR8, UR38 ;  /* 0x00000008290772a4 */ /* 0x000fe4000f8e0226 */
[----:B------:R-:W-:Y:S02]  /*5110*/  @!UP0 UIMAD UR6, UR11, UR40, UR5 ;  /* 0x000000280b0682a4 */ /* 0x000fe4000f8e0205 */
[----:B------:R-:W-:Y:S01]  /*5120*/  UIMAD UR4, UR50, UR9, UR37 ;  /* 0x00000009320472a4 */ /* 0x000fe2000f8e0225 */
[----:B------:R-:W-:Y:S02]  /*5130*/  @!UP0 UMOV UR5, UR10 ;  /* 0x0000000a00058c82 */ /* 0x000fe40008000000 */
[----:B------:R-:W-:Y:S02]  /*5140*/  UIMAD UR38, UR5, UR41, UR7 ;  /* 0x00000029052672a4 */ /* 0x000fe4000f8e0207 */
[----:B------:R-:W-:Y:S11]  /*5150*/  UIMAD UR37, UR6, UR50, UR4 ;  /* 0x00000032062572a4 */ /* 0x000ff6000f8e0204 */
[----:B------:R-:W-:Y:S01]  /*5160*/  @!UPT UIADD3 URZ, UPT, UPT, URZ, URZ, URZ ;  /* 0x000000fffffff290 */ /* 0x000fe2000fffe0ff */
.L_x_86:
[----:B------:R-:W-:Y:S01]  /*5170*/  UISETP.NE.AND UP0, UPT, UR39, 0x1, UPT ;  /* 0x000000012700788c */ /* 0x000fe2000bf05270 */
[----:B------:R-:W-:Y:S10]  /*5180*/  IADD3 R143, PT, PT, R143, 0x1, RZ ;  /* 0x000000018f8f7810 */ /* 0x000ff40007ffe0ff */
[----:B------:R-:W3:Y:S01]  /*5190*/  @!UP0 LDCU.128 UR12, c[0x0][0xb10] ;  /* 0x00016200ff0c87ac */ /* 0x000ee20008000c00 */
[----:B------:R-:W4:Y:S01]  /*51a0*/  @!UP0 LDCU UR5, c[0x0][0xb0c] ;  /* 0x00016180ff0587ac */ /* 0x000f220008000800 */
[----:B------:R-:W2:Y:S01]  /*51b0*/  @!UP0 LDCU UR10, c[0x0][0xb20] ;  /* 0x00016400ff0a87ac */ /* 0x000ea20008000800 */
[----:B---3--:R-:W-:Y:S02]  /*51c0*/  UIMAD.WIDE.U32 UR8, UR38, UR12, URZ ;  /* 0x0000000c260872a5 */ /* 0x008fe4000f8e00ff */
[----:B------:R-:W-:Y:S02]  /*51d0*/  UIMAD.WIDE.U32 UR6, UR37, UR15, URZ ;  /* 0x0000000f250672a5 */ /* 0x000fe4000f8e00ff */
[----:B------:R-:W-:Y:S03]  /*51e0*/  @!UP0 UISETP.NE.AND UP1, UPT, UR14, 0x1, UPT ;  /* 0x000000010e00888c */ /* 0x000fe6000bf25270 */
[----:B------:R-:W-:Y:S01]  /*51f0*/  @!UP0 UMOV UR4, UR9 ;  /* 0x0000000900048c82 */ /* 0x000fe20008000000 */
[----:B----4-:R-:W-:Y:S02]  /*5200*/  @!UP0 UISETP.NE.AND UP2, UPT, UR5, 0x1, UPT ;  /* 0x000000010500888c */ /* 0x010fe4000bf45270 */
[----:B------:R-:W-:Y:S01]  /*5210*/  @!UP0 USHF.R.U32.HI UR4, URZ, UR13, UR4 ;  /* 0x0000000dff048299 */ /* 0x000fe20008011604 */
[----:B------:R-:W-:Y:S02]  /*5220*/  @!UP0 UMOV UR6, UR7 ;  /* 0x0000000700068c82 */ /* 0x000fe40008000000 */
[----:B--2---:R-:W-:Y:S02]  /*5230*/  @!UP0 USHF.R.U32.HI UR6, URZ, UR10, UR6 ;  /* 0x0000000aff068299 */ /* 0x004fe40008011606 */
[----:B------:R-:W-:Y:S02]  /*5240*/  @!UP0 USEL UR7, UR38, UR4, !UP2 ;  /* 0x0000000426078287 */ /* 0x000fe4000d000000 */
[----:B------:R-:W-:Y:S04]  /*5250*/  @!UP0 USEL UR6, UR37, UR6, !UP1 ;  /* 0x0000000625068287 */ /* 0x000fe8000c800000 */
[----:B------:R-:W-:Y:S02]  /*5260*/  @!UP0 UIADD3 UR4, UPT, UPT, -UR7, UR6, URZ ;  /* 0x0000000607048290 */ /* 0x000fe4000fffe1ff */
[----:B------:R-:W-:Y:S02]  /*5270*/  @!UP0 UIADD3 UR6, UPT, UPT, UR7, -UR6, URZ ;  /* 0x8000000607068290 */ /* 0x000fe4000fffe0ff */
[----:B------:R-:W-:Y:S02]  /*5280*/  @!UP0 UIMAD UR38, UR4, UR5, UR38 ;  /* 0x00000005042682a4 */ /* 0x000fe4000f8e0226 */
[----:B------:R-:W-:Y:S02]  /*5290*/  @!UP0 UIMAD UR37, UR6, UR14, UR37 ;  /* 0x0000000e062582a4 */ /* 0x000fe4000f8e0225 */
[----:B------:R-:W-:Y:S09]  /*52a0*/  ULOP3.LUT UP0, URZ, UR59, 0x1b0, URZ, 0xc0, !UPT ;  /* 0x000001b03bff7892 */ /* 0x000ff2000f80c0ff */
[----:B------:R-:W-:Y:S05]  /*52b0*/  BRA.U !UP0, `(.L_x_87) ;  /* 0x0000000108407547 */ /* 0x000fea000b800000 */
[----:B------:R-:W2:Y:S01]  /*52c0*/  LDCU.64 UR8, c[0x4][0x80] ;  /* 0x01001000ff0877ac */ /* 0x000ea20008000a00 */
[----:B------:R-:W-:Y:S01]  /*52d0*/  MOV R3, 0x0 ;  /* 0x0000000000037802 */ /* 0x000fe20000000f00 */
[----:B------:R-:W-:Y:S02]  /*52e0*/  HFMA2 R12, -RZ, RZ, 0, 5.9604644775390625e-08 ;  /* 0x00000001ff0c7431 */ /* 0x000fe400000001ff */
[----:B------:R-:W-:Y:S02]  /*52f0*/  IMAD.MOV.U32 R8, RZ, RZ, 0x70 ;  /* 0x00000070ff087424 */ /* 0x000fe400078e00ff */
[----:B------:R-:W-:Y:S01]  /*5300*/  IMAD.MOV.U32 R13, RZ, RZ, RZ ;  /* 0x000000ffff0d7224 */ /* 0x000fe200078e00ff */
[----:B------:R-:W3:Y:S01]  /*5310*/  LDCU.64 UR6, c[0x4][0x88] ;  /* 0x01001100ff0677ac */ /* 0x000ee20008000a00 */
[----:B------:R-:W4:Y:S01]  /*5320*/  LDC.64 R2, c[0x4][R3] ;  /* 0x0100000003027b82 */ /* 0x000f220000000a00 */
[----:B------:R-:W1:Y:S01]  /*5330*/  LDCU.64 UR4, c[0x4][0x8] ;  /* 0x01000100ff0477ac */ /* 0x000e620008000a00 */
[----:B--2---:R-:W-:Y:S01]  /*5340*/  MOV R5, UR9 ;  /* 0x0000000900057c02 */ /* 0x004fe20008000f00 */
[----:B------:R-:W-:Y:S01]  /*5350*/  IMAD.U32 R4, RZ, RZ, UR8 ;  /* 0x00000008ff047e24 */ /* 0x000fe2000f8e00ff */
[----:B---3--:R-:W-:Y:S01]  /*5360*/  MOV R7, UR7 ;  /* 0x0000000700077c02 */ /* 0x008fe20008000f00 */
[----:B------:R-:W-:Y:S01]  /*5370*/  IMAD.U32 R6, RZ, RZ, UR6 ;  /* 0x00000006ff067e24 */ /* 0x000fe2000f8e00ff */
[----:B-1----:R-:W-:Y:S01]  /*5380*/  MOV R11, UR5 ;  /* 0x00000005000b7c02 */ /* 0x002fe20008000f00 */
[----:B------:R-:W-:Y:S02]  /*5390*/  IMAD.U32 R10, RZ, RZ, UR4 ;  /* 0x00000004ff0a7e24 */ /* 0x000fe4000f8e00ff */
[----:B------:R-:W-:Y:S07]  /*53a0*/  LEPC R20, `(.L_x_87) ;  /* 0x000000001014794e */ /* 0x000fee0000000000 */
[----:B----45:R-:W-:Y:S05]  /*53b0*/  CALL.ABS.NOINC R2 ;  /* 0x0000000002007343 */ /* 0x030fea0003c00000 */
.L_x_87:
[----:B------:R-:W-:Y:S01]  /*53c0*/  LOP3.LUT P0, RZ, R150, 0x1b0, RZ, 0xc0, !PT ;  /* 0x000001b096ff7812 */ /* 0x000fe2000780c0ff */
[----:B------:R-:W-:Y:S11]  /*53d0*/  BSSY.RECONVERGENT B6, `(.L_x_88) ;  /* 0x0000013000067945 */ /* 0x000ff60003800200 */
[----:B------:R-:W-:Y:S01]  /*53e0*/  @!UPT UIADD3 URZ, UPT, UPT, URZ, URZ, URZ ;  /* 0x000000fffffff290 */ /* 0x000fe2000fffe0ff */
[----:B------:R-:W-:Y:S05]  /*53f0*/  @!P0 BRA `(.L_x_89) ;  /* 0x0000000000408947 */ /* 0x000fea0003800000 */
        /* <DEDUP_REMOVED lines=16> */
.L_x_89:
[----:B------:R-:W-:Y:S05]  /*5500*/  BSYNC.RECONVERGENT B6 ;  /* 0x0000000000067941 */ /* 0x000fea0003800200 */
.L_x_88:
[----:B------:R-:W-:Y:S01]  /*5510*/  ISETP.NE.U32.AND P3, PT, R138, RZ, PT ;  /* 0x000000ff8a00720c */ /* 0x000fe20003f65070 */
[----:B------:R-:W-:Y:S01]  /*5520*/  UISETP.NE.AND UP1, UPT, UR60, URZ, UPT ;  /* 0x000000ff3c00728c */ /* 0x000fe2000bf25270 */
[----:B------:R-:W-:Y:S02]  /*5530*/  ISETP.NE.U32.AND P4, PT, R134, RZ, PT ;  /* 0x000000ff8600720c */ /* 0x000fe40003f85070 */
[----:B------:R-:W-:Y:S02]  /*5540*/  ISETP.NE.AND.EX P3, PT, R139, RZ, PT, P3 ;  /* 0x000000ff8b00720c */ /* 0x000fe40003f65330 */
[----:B------:R-:W-:Y:S02]  /*5550*/  PLOP3.LUT P1, PT, PT, PT, PT, 0x8, 0x80 ;  /* 0x000000000080781c */ /* 0x000fe40003f2e170 */
[----:B------:R-:W-:Y:S02]  /*5560*/  PLOP3.LUT P0, PT, PT, PT, UP1, 0x80, 0x8 ;  /* 0x000000000008781c */ /* 0x000fe40003f0f018 */
[----:B------:R-:W-:Y:S02]  /*5570*/  ISETP.NE.AND.EX P4, PT, R135, RZ, PT, P4 ;  /* 0x000000ff8700720c */ /* 0x000fe40003f85340 */
[----:B------:R-:W2:Y:S09]  /*5580*/  @UP1 LDCU.64 UR4, c[0x0][0x888] ;  /* 0x00011100ff0417ac */ /* 0x000eb20008000a00 */
[----:B------:R-:W-:Y:S01]  /*5590*/  @P0 PLOP3.LUT P1, PT, P3, PT, PT, 0x80, 0x8 ;  /* 0x000000000008081c */ /* 0x000fe20001f2f070 */
[----:B--2---:R-:W-:Y:S04]  /*55a0*/  @UP1 UISETP.NE.U32.AND UP0, UPT, UR4, URZ, UPT ;  /* 0x000000ff0400128c */ /* 0x004fe8000bf05070 */
[----:B------:R-:W-:Y:S04]  /*55b0*/  @UP1 UISETP.NE.AND.EX UP0, UPT, UR5, URZ, UPT, UP0 ;  /* 0x000000ff0500128c */ /* 0x000fe8000bf05300 */
[----:B------:R-:W-:Y:S01]  /*55c0*/  @UP1 USEL UR4, URZ, 0xffffffff, UP0 ;  /* 0xffffffffff041887 */ /* 0x000fe20008000000 */
[----:B------:R-:W-:Y:S11]  /*55d0*/  @!P3 BRA `(.L_x_90) ;  /* 0x000000000030b947 */ /* 0x000ff60003800000 */
        /* <DEDUP_REMOVED lines=12> */
.L_x_90:
[----:B------:R-:W-:Y:S05]  /*56a0*/  @!P4 BRA `(.L_x_91) ;  /* 0x000000000024c947 */ /* 0x000fea0003800000 */
[----:B------:R-:W-:Y:S01]  /*56b0*/  ISETP.NE.U32.AND P2, PT, R132, RZ, PT ;  /* 0x000000ff8400720c */ /* 0x000fe20003f45070 */
[----:B------:R-:W2:Y:S03]  /*56c0*/  LDCU.64 UR6, c[0x0][0x358] ;  /* 0x00006b00ff0677ac */ /* 0x000ea60008000a00 */
[----:B------:R-:W-:Y:S11]  /*56d0*/  ISETP.NE.AND.EX P2, PT, R133, RZ, PT, P2 ;  /* 0x000000ff8500720c */ /* 0x000ff60003f45320 */
[----:B------:R-:W-:Y:S02]  /*56e0*/  @!UPT UIADD3 URZ, UPT, UPT, URZ, URZ, URZ ;  /* 0x000000fffffff290 */ /* 0x000fe4000fffe0ff */
[----:B------:R-:W4:Y:S01]  /*56f0*/  @P2 LDC.64 R2, c[0x0][0x8a8] ;  /* 0x00022a00ff022b82 */ /* 0x000f220000000a00 */
[----:B-1----:R-:W-:Y:S04]  /*5700*/  @P2 IMAD R0, R134, UR36, RZ ;  /* 0x0000002486002c24 */ /* 0x002fe8000f8e02ff */
[----:B----4-:R-:W-:Y:S05]  /*5710*/  @P2 IMAD.WIDE R2, R0, 0x4, R2 ;  /* 0x0000000400022825 */ /* 0x010fea00078e0202 */
[----:B--2--5:R2:W5:Y:S02]  /*5720*/  @P2 LDG.E R70, desc[UR6][R2.64] ;  /* 0x0000000602462981 */ /* 0x024564000c1e1900 */
[----:B--2---:R-:W4:Y:S02]  /*5730*/  @!P2 LDC R70, c[0x0][0x8a0] ;  /* 0x00022800ff46ab82 */ /* 0x004f240000000800 */
.L_x_91:
[----:B---3-5:R-:W-:Y:S01]  /*5740*/  @P0 FSETP.NEU.AND P4, PT, R71, RZ, PT ;  /* 0x000000ff4700020b */ /* 0x028fe20003f8d000 */
[----:B-1----:R-:W-:Y:S01]  /*5750*/  IMAD.U32 R0, RZ, RZ, UR4 ;  /* 0x00000004ff007e24 */ /* 0x002fe2000f8e00ff */
[----:B------:R-:W-:Y:S01]  /*5760*/  @P0 LOP3.LUT P2, RZ, R141, 0xff, RZ, 0xc0, !PT ;  /* 0x000000ff8dff0812 */ /* 0x000fe2000784c0ff */
[----:B------:R-:W-:Y:S01]  /*5770*/  BSSY B1, `(.L_x_92) ;  /* 0x000003d000017945 */ /* 0x000fe20003800000 */
[----:B------:R-:W-:Y:S02]  /*5780*/  @P0 SEL R2, RZ, 0xffffffff, P4 ;  /* 0xffffffffff020807 */ /* 0x000fe40002000000 */
[----:B------:R-:W-:Y:S02]  /*5790*/  CS2R R18, SRZ ;  /* 0x0000000000127805 */ /* 0x000fe4000001ff00 */
[----:B------:R-:W-:Y:S02]  /*57a0*/  LEA R22, R68, UR44, 0x3 ;  /* 0x0000002c44167c11 */ /* 0x000fe4000f8e18ff */
[----:B------:R-:W-:Y:S02]  /*57b0*/  CS2R R16, SRZ ;  /* 0x0000000000107805 */ /* 0x000fe4000001ff00 */
[----:B------:R-:W-:Y:S02]  /*57c0*/  @P1 SEL R2, R0, R2, !P2 ;  /* 0x0000000200021207 */ /* 0x000fe40005000000 */
[----:B------:R-:W-:Y:S02]  /*57d0*/  CS2R R26, SRZ ;  /* 0x00000000001a7805 */ /* 0x000fe4000001ff00 */
[----:B------:R-:W-:Y:S02]  /*57e0*/  SHF.L.U32 R4, R146, 0x1f, RZ ;  /* 0x0000001f92047819 */ /* 0x000fe400000006ff */
[----:B------:R-:W-:Y:S02]  /*57f0*/  CS2R R24, SRZ ;  /* 0x0000000000187805 */ /* 0x000fe4000001ff00 */
[----:B------:R-:W-:Y:S02]  /*5800*/  @P0 LOP3.LUT R2, R2, 0x1, RZ, 0xc0, !PT ;  /* 0x0000000102020812 */ /* 0x000fe400078ec0ff */
[----:B------:R-:W-:Y:S02]  /*5810*/  CS2R R30, SRZ ;  /* 0x00000000001e7805 */ /* 0x000fe4000001ff00 */
[----:B------:R-:W-:Y:S02]  /*5820*/  PLOP3.LUT P5, PT, PT, PT, PT, 0x8, 0x80 ;  /* 0x000000000080781c */ /* 0x000fe40003fae170 */
[----:B------:R-:W-:Y:S02]  /*5830*/  CS2R R28, SRZ ;  /* 0x00000000001c7805 */ /* 0x000fe4000001ff00 */
[----:B------:R-:W-:Y:S01]  /*5840*/  ISETP.NE.U32.OR P1, PT, R2, 0x1, !P0 ;  /* 0x000000010200780c */ /* 0x000fe20004725470 */
[----:B------:R-:W-:Y:S01]  /*5850*/  IMAD R2, R68, 0x40, R69 ;  /* 0x0000004044027824 */ /* 0x000fe200078e0245 */
[----:B------:R-:W-:Y:S02]  /*5860*/  CS2R R34, SRZ ;  /* 0x0000000000227805 */ /* 0x000fe4000001ff00 */
[----:B------:R-:W-:Y:S09]  /*5870*/  CS2R R32, SRZ ;  /* 0x0000000000207805 */ /* 0x000ff2000001ff00 */
[----:B------:R-:W-:Y:S04]  /*5880*/  @P1 SHF.L.U32 R0, R144, 0x1f, RZ ;  /* 0x0000001f90001819 */ /* 0x000fe800000006ff */
[----:B------:R-:W1:Y:S01]  /*5890*/  @P1 SYNCS.PHASECHK.TRANS64.TRYWAIT P0, [UR44+0x50], R0 ;  /* 0x00005000ff0015a7 */ /* 0x000e62000800112c */
[----:B------:R2:W3:Y:S01]  /*58a0*/  SYNCS.PHASECHK.TRANS64.TRYWAIT P4, [R22+URZ+0x90], R4 ;  /* 0x00009004160075a7 */ /* 0x0004e200080811ff */
[----:B-1----:R-:W-:Y:S01]  /*58b0*/  @P1 PLOP3.LUT P5, PT, P0, PT, PT, 0x8, 0x80 ;  /* 0x000000000080181c */ /* 0x002fe200007ae170 */
[----:B------:R-:W-:Y:S01]  /*58c0*/  @!UPT UIADD3 URZ, UPT, UPT, URZ, URZ, URZ ;  /* 0x000000fffffff290 */ /* 0x000fe2000fffe0ff */
[----:B--23--:R-:W-:Y:S11]  /*58d0*/  @!P1 BRA `(.L_x_93) ;  /* 0x0000000000989947 */ /* 0x00cff60003800000 */
[----:B------:R-:W-:Y:S01]  /*58e0*/  ISETP.NE.U32.AND P0, PT, RZ, UR56, PT ;  /* 0x00000038ff007c0c */ /* 0x000fe2000bf05070 */
[----:B------:R-:W-:Y:S01]  /*58f0*/  BSSY B0, `(.L_x_94) ;  /* 0x0000016000007945 */ /* 0x000fe20003800000 */
[----:B------:R-:W-:Y:S02]  /*5900*/  FSETP.NEU.AND P2, PT, R71, RZ, PT ;  /* 0x000000ff4700720b */ /* 0x000fe40003f4d000 */
[----:B------:R-:W-:Y:S02]  /*5910*/  CS2R R34, SRZ ;  /* 0x0000000000227805 */ /* 0x000fe4000001ff00 */
[----:B------:R-:W-:Y:S02]  /*5920*/  ISETP.NE.AND.EX P0, PT, RZ, UR57, PT, P0 ;  /* 0x00000039ff007c0c */ /* 0x000fe4000bf05300 */
[----:B------:R-:W-:Y:S02]  /*5930*/  CS2R R32, SRZ ;  /* 0x0000000000207805 */ /* 0x000fe4000001ff00 */
[----:B------:R-:W-:Y:S02]  /*5940*/  LOP3.LUT P1, RZ, R141, 0xff, RZ, 0xc0, !PT ;  /* 0x000000ff8dff7812 */ /* 0x000fe4000782c0ff */
[----:B------:R-:W-:Y:S02]  /*5950*/  CS2R R30, SRZ ;  /* 0x00000000001e7805 */ /* 0x000fe4000001ff00 */
[----:B------:R-:W-:Y:S02]  /*5960*/  SEL R0, RZ, 0xffffffff, P2 ;  /* 0xffffffffff007807 */ /* 0x000fe40001000000 */
[----:B------:R-:W-:Y:S02]  /*5970*/  CS2R R28, SRZ ;  /* 0x00000000001c7805 */ /* 0x000fe4000001ff00 */
[----:B------:R-:W-:Y:S02]  /*5980*/  SEL R3, RZ, 0xffffffff, P0 ;  /* 0xffffffffff037807 */ /* 0x000fe40000000000 */
[----:B------:R-:W-:Y:S02]  /*5990*/  CS2R R26, SRZ ;  /* 0x00000000001a7805 */ /* 0x000fe4000001ff00 */
[----:B------:R-:W-:Y:S02]  /*59a0*/  CS2R R24, SRZ ;  /* 0x0000000000187805 */ /* 0x000fe4000001ff00 */
[----:B------:R-:W-:Y:S02]  /*59b0*/  CS2R R18, SRZ ;  /* 0x0000000000127805 */ /* 0x000fe4000001ff00 */
[----:B------:R-:W-:Y:S02]  /*59c0*/  @P3 SEL R0, R3, R0, !P1 ;  /* 0x0000000003003207 */ /* 0x000fe40004800000 */
[----:B------:R-:W-:Y:S02]  /*59d0*/  CS2R R16, SRZ ;  /* 0x0000000000107805 */ /* 0x000fe4000001ff00 */
[----:B------:R-:W-:Y:S04]  /*59e0*/  LOP3.LUT R0, R0, 0x1, RZ, 0xc0, !PT ;  /* 0x0000000100007812 */ /* 0x000fe800078ec0ff */
[----:B------:R-:W-:Y:S01]  /*59f0*/  ISETP.NE.U32.AND P0, PT, R0, 0x1, PT ;  /* 0x000000010000780c */ /* 0x000fe20003f05070 */
[----:B------:R-:W-:Y:S01]  /*5a00*/  @!UPT UIADD3 URZ, UPT, UPT, URZ, URZ, URZ ;  /* 0x000000fffffff290 */ /* 0x000fe2000fffe0ff */
[----:B------:R-:W-:Y:S11]  /*5a10*/  @!P5 BRA `(.L_x_95) ;  /* 0x00000000000cd947 */ /* 0x000ff60003800000 */
[----:B------:R-:W-:Y:S04]  /*5a20*/  SHF.L.U32 R3, R144, 0x1f, RZ ;  /* 0x0000001f90037819 */ /* 0x000fe800000006ff */
[----:B------:R-:W1:Y:S02]  /*5a30*/  SYNCS.PHASECHK.TRANS64.TRYWAIT P1, [UR44+0x50], R3 ;  /* 0x00005003ff0075a7 */ /* 0x000e64000802112c */
[----:B-1----:R-:W-:Y:S05]  /*5a40*/  @!P1 BRA `(.L_x_96) ;  /* 0x0000001c00749947 */ /* 0x002fea0003800000 */
.L_x_95:
[----:B------:R-:W-:Y:S05]  /*5a50*/  BSYNC B0 ;  /* 0x0000000000007941 */ /* 0x000fea0003800000 */
.L_x_94:
[----:B------:R2:W3:Y:S01]  /*5a60*/  @P0 LDS.128 R32, [R140+UR44+0x200] ;  /* 0x0002002c8c200984 */ /* 0x0004e20008000c00 */
[----:B------:R-:W-:Y:S01]  /*5a70*/  UIADD3 UR4, UPT, UPT, UR44, 0x58, URZ ;  /* 0x000000582c047890 */ /* 0x000fe2000fffe0ff */
[----:B------:R-:W-:Y:S02]  /*5a80*/  LOP3.LUT R144, R144, 0x1, RZ, 0x3c, !PT ;  /* 0x0000000190907812 */ /* 0x000fe400078e3cff */
[----:B------:R2:W1:Y:S01]  /*5a90*/  @P0 LDS.128 R28, [R149+0x10] ;  /* 0x00001000951c0984 */ /* 0x0004620000000c00 */
[----:B------:R-:W-:Y:S03]  /*5aa0*/  UPRMT UR4, UR61, 0x654, UR4 ;  /* 0x000006543d047896 */ /* 0x000fe60008000004 */
[----:B------:R2:W1:Y:S04]  /*5ab0*/  @P0 LDS.128 R24, [R148+0x20] ;  /* 0x0000200094180984 */ /* 0x0004680000000c00 */
[----:B------:R2:W1:Y:S01]  /*5ac0*/  @P0 LDS.128 R16, [R147+0x30] ;  /* 0x0000300093100984 */ /* 0x0004620000000c00 */
[----:B------:R-:W-:Y:S01]  /*5ad0*/  @!PT LDS RZ, [RZ] ;  /* 0x00000000fffff984 */ /* 0x000fe20000000800 */
[----:B------:R-:W-:Y:S01]  /*5ae0*/  @!PT LDS RZ, [RZ] ;  /* 0x00000000fffff984 */ /* 0x000fe20000000800 */
[----:B------:R-:W-:Y:S01]  /*5af0*/  @!PT LDS RZ, [RZ] ;  /* 0x00000000fffff984 */ /* 0x000fe20000000800 */
[----:B------:R-:W-:Y:S01]  /*5b00*/  @!PT LDS RZ, [RZ] ;  /* 0x00000000fffff984 */ /* 0x000fe20000000800 */
[----:B------:R5:W-:Y:S06]  /*5b10*/  MEMBAR.ALL.CTA ;  /* 0x0000000000007992 */ /* 0x000bec0000008000 */
[----:B-----5:R-:W5:Y:S02]  /*5b20*/  FENCE.VIEW.ASYNC.S ;  /* 0x00000000000073c6 */ /* 0x020f640000000000 */
[----:B-----5:R-:W-:Y:S01]  /*5b30*/  SYNCS.ARRIVE.TRANS64.RED.A1T0 RZ, [UR4], RZ ;  /* 0x000000ffffff79a7 */ /* 0x020fe20008100404 */
.L_x_93:
[----:B------:R-:W-:Y:S05]  /*5b40*/  BSYNC B1 ;  /* 0x0000000000017941 */ /* 0x000fea0003800000 */
.L_x_92:
[----:B-1----:R-:W-:Y:S04]  /*5b50*/  SHF.R.U32.HI R0, RZ, 0x15, R2 ;  /* 0x00000015ff007819 */ /* 0x002fe80000011602 */
[----:B------:R-:W-:Y:S01]  /*5b60*/  LOP3.LUT P0, RZ, R0, 0x3, R142, 0x48, !PT ;  /* 0x0000000300ff7812 */ /* 0x000fe2000780488e */
[----:B------:R-:W-:Y:S01]  /*5b70*/  @!UPT UIADD3 URZ, UPT, UPT, URZ, URZ, URZ ;  /* 0x000000fffffff290 */ /* 0x000fe2000fffe0ff */
[----:B------:R-:W-:Y:S11]  /*5b80*/  @P4 BRA `(.L_x_97) ;  /* 0x0000000000084947 */ /* 0x000ff60003800000 */
[----:B------:R-:W1:Y:S02]  /*5b90*/  SYNCS.PHASECHK.TRANS64.TRYWAIT P1, [R22+URZ+0x90], R4 ;  /* 0x00009004160075a7 */ /* 0x000e6400080211ff */
[----:B-1----:R-:W-:Y:S05]  /*5ba0*/  @!P1 BRA `(.L_x_98) ;  /* 0x0000001c00349947 */ /* 0x002fea0003800000 */
.L_x_97:
[----:B------:R-:W-:Y:S05]  /*5bb0*/  @!P0 BRA `(.L_x_99) ;  /* 0x0000000000408947 */ /* 0x000fea0003800000 */
[----:B------:R-:W1:Y:S01]  /*5bc0*/  LDCU.64 UR8, c[0x4][0x70] ;  /* 0x01000e00ff0877ac */ /* 0x000e620008000a00 */
[----:B------:R-:W-:Y:S01]  /*5bd0*/  MOV R15, 0x0 ;  /* 0x00000000000f7802 */ /* 0x000fe20000000f00 */
[----:B------:R-:W-:Y:S02]  /*5be0*/  HFMA2 R12, -RZ, RZ, 0, 5.9604644775390625e-08 ;  /* 0x00000001ff0c7431 */ /* 0x000fe400000001ff */
[----:B------:R-:W-:Y:S02]  /*5bf0*/  IMAD.MOV.U32 R8, RZ, RZ, 0x192 ;  /* 0x00000192ff087424 */ /* 0x000fe400078e00ff */
[----:B------:R-:W-:Y:S01]  /*5c00*/  IMAD.MOV.U32 R13, RZ, RZ, RZ ;  /* 0x000000ffff0d7224 */ /* 0x000fe200078e00ff */
[----:B------:R-:W5:Y:S01]  /*5c10*/  LDCU.64 UR6, c[0x4][0x78] ;  /* 0x01000f00ff0677ac */ /* 0x000f620008000a00 */
[----:B------:R-:W2:Y:S01]  /*5c20*/  LDC.64 R14, c[0x4][R15] ;  /* 0x010000000f0e7b82 */ /* 0x000ea20000000a00 */
[----:B------:R-:W3:Y:S01]  /*5c30*/  LDCU.64 UR4, c[0x4][0x10] ;  /* 0x01000200ff0477ac */ /* 0x000ee20008000a00 */
[----:B-1----:R-:W-:Y:S01]  /*5c40*/  MOV R5, UR9 ;  /* 0x0000000900057c02 */ /* 0x002fe20008000f00 */
[----:B------:R-:W-:Y:S01]  /*5c50*/  IMAD.U32 R4, RZ, RZ, UR8 ;  /* 0x00000008ff047e24 */ /* 0x000fe2000f8e00ff */
[----:B-----5:R-:W-:Y:S01]  /*5c60*/  MOV R7, UR7 ;  /* 0x0000000700077c02 */ /* 0x020fe20008000f00 */
[----:B------:R-:W-:Y:S01]  /*5c70*/  IMAD.U32 R6, RZ, RZ, UR6 ;  /* 0x00000006ff067e24 */ /* 0x000fe2000f8e00ff */
[----:B---3--:R-:W-:Y:S01]  /*5c80*/  MOV R11, UR5 ;  /* 0x00000005000b7c02 */ /* 0x008fe20008000f00 */
[----:B------:R-:W-:Y:S02]  /*5c90*/  IMAD.U32 R10, RZ, RZ, UR4 ;  /* 0x00000004ff0a7e24 */ /* 0x000fe4000f8e00ff */
[----:B------:R-:W-:Y:S07]  /*5ca0*/  LEPC R20, `(.L_x_99) ;  /* 0x000000001014794e */ /* 0x000fee0000000000 */
[----:B--2-4-:R-:W-:Y:S05]  /*5cb0*/  CALL.ABS.NOINC R14 ;  /* 0x000000000e007343 */ /* 0x014fea0003c00000 */
.L_x_99:
[----:B------:R-:W-:Y:S01]  /*5cc0*/  LOP3.LUT P0, RZ, R131, 0x60, RZ, 0xc0, !PT ;  /* 0x0000006083ff7812 */ /* 0x000fe2000780c0ff */
[----:B------:R-:W-:Y:S05]  /*5cd0*/  WARPSYNC.ALL ;  /* 0x0000000000007948 */ /* 0x000fea0003800000 */
[----:B------:R-:W-:Y:S01]  /*5ce0*/  R2UR UR4, R2 ;  /* 0x00000000020472ca */ /* 0x000fe200000e0000 */
[----:B------:R-:W-:Y:S01]  /*5cf0*/  BSSY.RECONVERGENT B0, `(.L_x_100) ;  /* 0x0000120000007945 */ /* 0x000fe20003800200 */
[----:B---3--:R-:W-:Y:S02]  /*5d00*/  F2FP.F16.E5M2.UNPACK_B R2, R32 ;  /* 0x00000020ff02723e */ /* 0x008fe400020004ff */
[-C--:B------:R-:W-:Y:S02]  /*5d10*/  F2FP.F16.E5M2.UNPACK_B R21, R33.reuse ;  /* 0x00000021ff15723e */ /* 0x080fe400020004ff */
[----:B------:R-:W-:Y:S01]  /*5d20*/  F2FP.F16.E5M2.UNPACK_B R12, R28 ;  /* 0x0000001cff0c723e */ /* 0x000fe200020004ff */
[----:B------:R-:W-:Y:S01]  /*5d30*/  HADD2.F32 R0, -RZ, R2.H0_H0 ;  /* 0x20000002ff007230 */ /* 0x000fe20000004100 */
[----:B------:R-:W-:Y:S01]  /*5d40*/  F2FP.F16.E5M2.UNPACK_B R32, R32.H1 ;  /* 0x00000020ff20723e */ /* 0x000fe200030004ff */
[--C-:B------:R-:W-:Y:S01]  /*5d50*/  HADD2.F32 R73, -RZ, R21.reuse.H0_H0 ;  /* 0x20000015ff497230 */ /* 0x100fe20000004100 */
[----:B------:R-:W-:Y:S01]  /*5d60*/  F2FP.F16.E5M2.UNPACK_B R33, R33.H1 ;  /* 0x00000021ff21723e */ /* 0x000fe200030004ff */
[----:B------:R-:W-:Y:S01]  /*5d70*/  HADD2.F32 R74, -RZ, R21.H1_H1 ;  /* 0x30000015ff4a7230 */ /* 0x000fe20000004100 */
[-C--:B------:R-:W-:Y:S01]  /*5d80*/  F2FP.F16.E5M2.UNPACK_B R20, R34.reuse ;  /* 0x00000022ff14723e */ /* 0x080fe200020004ff */
[--C-:B------:R-:W-:Y:S01]  /*5d90*/  HADD2.F32 R3, -RZ, R32.reuse.H0_H0 ;  /* 0x20000020ff037230 */ /* 0x100fe20000004100 */
[----:B------:R-:W-:Y:S01]  /*5da0*/  F2FP.F16.E5M2.UNPACK_B R15, R34.H1 ;  /* 0x00000022ff0f723e */ /* 0x000fe200030004ff */
[----:B------:R-:W-:Y:S01]  /*5db0*/  HADD2.F32 R72, -RZ, R32.H1_H1 ;  /* 0x30000020ff487230 */ /* 0x000fe20000004100 */
[-C--:B------:R-:W-:Y:S01]  /*5dc0*/  F2FP.F16.E5M2.UNPACK_B R14, R35.reuse ;  /* 0x00000023ff0e723e */ /* 0x080fe200020004ff */
[--C-:B------:R-:W-:Y:S01]  /*5dd0*/  HADD2.F32 R75, -RZ, R33.reuse.H0_H0 ;  /* 0x20000021ff4b7230 */ /* 0x100fe20000004100 */
[----:B------:R-:W-:Y:S01]  /*5de0*/  F2FP.F16.E5M2.UNPACK_B R13, R35.H1 ;  /* 0x00000023ff0d723e */ /* 0x000fe200030004ff */
[----:B------:R-:W-:Y:S01]  /*5df0*/  HADD2.F32 R76, -RZ, R33.H1_H1 ;  /* 0x30000021ff4c7230 */ /* 0x000fe20000004100 */
[----:B------:R-:W-:Y:S01]  /*5e00*/  F2FP.F16.E5M2.UNPACK_B R28, R28.H1 ;  /* 0x0000001cff1c723e */ /* 0x000fe200030004ff */
[--C-:B------:R-:W-:Y:S01]  /*5e10*/  HADD2.F32 R77, -RZ, R20.reuse.H0_H0 ;  /* 0x20000014ff4d7230 */ /* 0x100fe20000004100 */
[-C--:B------:R-:W-:Y:S01]  /*5e20*/  F2FP.F16.E5M2.UNPACK_B R11, R29.reuse ;  /* 0x0000001dff0b723e */ /* 0x080fe200020004ff */
        /* <DEDUP_REMOVED lines=15> */
[----:B------:R-:W-:Y:S01]  /*5f20*/  R2UR UR5, R22 ;  /* 0x00000000160572ca */ /* 0x000fe200000e0000 */
        /* <DEDUP_REMOVED lines=29> */
[----:B------:R-:W-:Y:S01]  /*6100*/  IADD3 R68, PT, PT, R68, 0x1, RZ ;  /* 0x0000000144447810 */ /* 0x000fe20007ffe0ff */
[--C-:B------:R-:W-:Y:S02]  /*6110*/  HADD2.F32 R101, -RZ, R5.reuse.H0_H0 ;  /* 0x20000005ff657230 */ /* 0x100fe40000004100 */
[----:B------:R-:W-:Y:S02]  /*6120*/  HADD2.F32 R102, -RZ, R5.H1_H1 ;  /* 0x30000005ff667230 */ /* 0x000fe40000004100 */
[--C-:B------:R-:W-:Y:S02]  /*6130*/  HADD2.F32 R103, -RZ, R4.reuse.H0_H0 ;  /* 0x20000004ff677230 */ /* 0x100fe40000004100 */
[----:B------:R-:W-:Y:S02]  /*6140*/  HADD2.F32 R104, -RZ, R4.H1_H1 ;  /* 0x30000004ff687230 */ /* 0x000fe40000004100 */
[----:B------:R-:W1:Y:S01]  /*6150*/  LDTM.x64 R4, tmem[UR4] ;  /* 0x00000004000479ee */ /* 0x000e620008340000 */
[----:B------:R-:W-:Y:S01]  /*6160*/  NOP ;  /* 0x0000000000007918 */ /* 0x000fe20000000000 */
[----:B------:R-:W-:Y:S01]  /*6170*/  UIADD3 UR4, UPT, UPT, UR5, 0xb0, URZ ;  /* 0x000000b005047890 */ /* 0x000fe2000fffe0ff */
[----:B------:R-:W-:Y:S02]  /*6180*/  HADD2.F32 R2, -RZ, R2.H1_H1 ;  /* 0x30000002ff027230 */ /* 0x000fe40000004100 */
[--C-:B------:R-:W-:Y:S01]  /*6190*/  HADD2.F32 R105, -RZ, R106.reuse.H0_H0 ;  /* 0x2000006aff697230 */ /* 0x100fe20000004100 */
[----:B------:R-:W-:Y:S01]  /*61a0*/  UPRMT UR4, UR61, 0x654, UR4 ;  /* 0x000006543d047896 */ /* 0x000fe20008000004 */
[----:B------:R-:W-:Y:S02]  /*61b0*/  HADD2.F32 R106, -RZ, R106.H1_H1 ;  /* 0x3000006aff6a7230 */ /* 0x000fe40000004100 */
[--C-:B------:R-:W-:Y:S02]  /*61c0*/  HADD2.F32 R109, -RZ, R110.reuse.H0_H0 ;  /* 0x2000006eff6d7230 */ /* 0x100fe40000004100 */
[----:B------:R-:W-:Y:S02]  /*61d0*/  HADD2.F32 R110, -RZ, R110.H1_H1 ;  /* 0x3000006eff6e7230 */ /* 0x000fe40000004100 */
[--C-:B------:R-:W-:Y:S02]  /*61e0*/  HADD2.F32 R113, -RZ, R114.reuse.H0_H0 ;  /* 0x20000072ff717230 */ /* 0x100fe40000004100 */
[----:B-1----:R-:W-:Y:S01]  /*61f0*/  SYNCS.ARRIVE.TRANS64.RED.A1T0 RZ, [UR4], RZ ;  /* 0x000000ffffff79a7 */ /* 0x002fe20008100404 */
[----:B------:R-:W-:Y:S02]  /*6200*/  HADD2.F32 R114, -RZ, R114.H1_H1 ;  /* 0x30000072ff727230 */ /* 0x000fe40000004100 */
[--C-:B------:R-:W-:Y:S02]  /*6210*/  HADD2.F32 R117, -RZ, R118.reuse.H0_H0 ;  /* 0x20000076ff757230 */ /* 0x100fe40000004100 */
[----:B------:R-:W-:Y:S02]  /*6220*/  HADD2.F32 R118, -RZ, R118.H1_H1 ;  /* 0x30000076ff767230 */ /* 0x000fe40000004100 */
[--C-:B------:R-:W-:Y:S02]  /*6230*/  HADD2.F32 R121, -RZ, R122.reuse.H0_H0 ;  /* 0x2000007aff797230 */ /* 0x100fe40000004100 */
[C---:B----4-:R-:W-:Y:S01]  /*6240*/  FMUL R4, R70.reuse, R4 ;  /* 0x0000000446047220 */ /* 0x050fe20000400000 */
[C---:B------:R-:W-:Y:S01]  /*6250*/  FMUL R5, R70.reuse, R5 ;  /* 0x0000000546057220 */ /* 0x040fe20000400000 */
[C---:B------:R-:W-:Y:S01]  /*6260*/  FMUL R8, R70.reuse, R8 ;  /* 0x0000000846087220 */ /* 0x040fe20000400000 */
[C---:B------:R-:W-:Y:S01]  /*6270*/  FMUL R9, R70.reuse, R9 ;  /* 0x0000000946097220 */ /* 0x040fe20000400000 */
[C---:B------:R-:W-:Y:S01]  /*6280*/  FFMA R4, R71.reuse, R0, R4 ;  /* 0x0000000047047223 */ /* 0x040fe20000000004 */
[C---:B------:R-:W-:Y:S01]  /*6290*/  FFMA R5, R71.reuse, R2, R5 ;  /* 0x0000000247057223 */ /* 0x040fe20000000005 */
[C---:B------:R-:W-:Y:S01]  /*62a0*/  FMUL R12, R70.reuse, R12 ;  /* 0x0000000c460c7220 */ /* 0x040fe20000400000 */
[C---:B------:R-:W-:Y:S01]  /*62b0*/  FMUL R13, R70.reuse, R13 ;  /* 0x0000000d460d7220 */ /* 0x040fe20000400000 */
[C---:B------:R-:W-:Y:S01]  /*62c0*/  FMUL R16, R70.reuse, R16 ;  /* 0x0000001046107220 */ /* 0x040fe20000400000 */
[C---:B------:R-:W-:Y:S01]  /*62d0*/  FMUL R17, R70.reuse, R17 ;  /* 0x0000001146117220 */ /* 0x040fe20000400000 */
[C---:B------:R-:W-:Y:S01]  /*62e0*/  FMUL R0, R70.reuse, R20 ;  /* 0x0000001446007220 */ /* 0x040fe20000400000 */
[C---:B------:R-:W-:Y:S01]  /*62f0*/  FMUL R2, R70.reuse, R21 ;  /* 0x0000001546027220 */ /* 0x040fe20000400000 */
[C---:B------:R-:W-:Y:S01]  /*6300*/  FMUL R21, R70.reuse, R28 ;  /* 0x0000001c46157220 */ /* 0x040fe20000400000 */
[----:B------:R-:W-:Y:S02]  /*6310*/  HADD2.F32 R122, -RZ, R122.H1_H1 ;  /* 0x3000007aff7a7230 */ /* 0x000fe40000004100 */
[C---:B------:R-:W-:Y:S01]  /*6320*/  FMUL R6, R70.reuse, R6 ;  /* 0x0000000646067220 */ /* 0x040fe20000400000 */
[--C-:B------:R-:W-:Y:S02]  /*6330*/  HADD2.F32 R125, -RZ, R126.reuse.H0_H0 ;  /* 0x2000007eff7d7230 */ /* 0x100fe40000004100 */
[C---:B------:R-:W-:Y:S01]  /*6340*/  FMUL R7, R70.reuse, R7 ;  /* 0x0000000746077220 */ /* 0x040fe20000400000 */
[----:B------:R-:W-:Y:S02]  /*6350*/  HADD2.F32 R126, -RZ, R126.H1_H1 ;  /* 0x3000007eff7e7230 */ /* 0x000fe40000004100 */
[C---:B------:R-:W-:Y:S01]  /*6360*/  FFMA R6, R71.reuse, R3, R6 ;  /* 0x0000000347067223 */ /* 0x040fe20000000006 */
[C---:B------:R-:W-:Y:S01]  /*6370*/  FMUL R10, R70.reuse, R10 ;  /* 0x0000000a460a7220 */ /* 0x040fe20000400000 */
[C---:B------:R-:W-:Y:S01]  /*6380*/  FFMA R7, R71.reuse, R72, R7 ;  /* 0x0000004847077223 */ /* 0x040fe20000000007 */
[C---:B------:R-:W-:Y:S01]  /*6390*/  FFMA R8, R71.reuse, R73, R8 ;  /* 0x0000004947087223 */ /* 0x040fe20000000008 */
[C---:B------:R-:W-:Y:S01]  /*63a0*/  FFMA R9, R71.reuse, R74, R9 ;  /* 0x0000004a47097223 */ /* 0x040fe20000000009 */
[C---:B------:R-:W-:Y:S01]  /*63b0*/  FFMA R10, R71.reuse, R75, R10 ;  /* 0x0000004b470a7223 */ /* 0x040fe2000000000a */
[--C-:B------:R-:W-:Y:S02]  /*63c0*/  HADD2.F32 R74, -RZ, R129.reuse.H0_H0 ;  /* 0x20000081ff4a7230 */ /* 0x100fe40000004100 */
[C---:B------:R-:W-:Y:S01]  /*63d0*/  FMUL R11, R70.reuse, R11 ;  /* 0x0000000b460b7220 */ /* 0x040fe20000400000 */
[----:B------:R-:W-:Y:S02]  /*63e0*/  HADD2.F32 R75, -RZ, R129.H1_H1 ;  /* 0x30000081ff4b7230 */ /* 0x000fe40000004100 */
[C---:B------:R-:W-:Y:S01]  /*63f0*/  FMUL R14, R70.reuse, R14 ;  /* 0x0000000e460e7220 */ /* 0x040fe20000400000 */
[--C-:B------:R-:W-:Y:S02]  /*6400*/  HADD2.F32 R72, -RZ, R130.reuse.H0_H0 ;  /* 0x20000082ff487230 */ /* 0x100fe40000004100 */
[C---:B------:R-:W-:Y:S01]  /*6410*/  FFMA R11, R71.reuse, R76, R11 ;  /* 0x0000004c470b7223 */ /* 0x040fe2000000000b */
[C---:B------:R-:W-:Y:S01]  /*6420*/  FFMA R12, R71.reuse, R77, R12 ;  /* 0x0000004d470c7223 */ /* 0x040fe2000000000c */
[----:B------:R-:W-:Y:S01]  /*6430*/  FFMA R13, R71, R78, R13 ;  /* 0x0000004e470d7223 */ /* 0x000fe2000000000d */
[----:B------:R-:W-:Y:S01]  /*6440*/  F2FP.SATFINITE.E5M2.F32.PACK_AB_MERGE_C R76, R7, R6, RZ ;  /* 0x00000006074c723e */ /* 0x000fe200048060ff */
[----:B------:R-:W-:Y:S01]  /*6450*/  FFMA R14, R71, R79, R14 ;  /* 0x0000004f470e7223 */ /* 0x000fe2000000000e */
[----:B------:R-:W-:Y:S01]  /*6460*/  F2FP.SATFINITE.E5M2.F32.PACK_AB_MERGE_C R129, R11, R10, RZ ;  /* 0x0000000a0b81723e */ /* 0x000fe200048060ff */
[C---:B------:R-:W-:Y:S01]  /*6470*/  FMUL R7, R70.reuse, R24 ;  /* 0x0000001846077220 */ /* 0x040fe20000400000 */
[C---:B------:R-:W-:Y:S01]  /*6480*/  FMUL R10, R70.reuse, R25 ;  /* 0x00000019460a7220 */ /* 0x040fe20000400000 */
[C---:B------:R-:W-:Y:S01]  /*6490*/  FMUL R25, R70.reuse, R32 ;  /* 0x0000002046197220 */ /* 0x040fe20000400000 */
[----:B------:R-:W-:Y:S02]  /*64a0*/  HADD2.F32 R73, -RZ, R130.H1_H1 ;  /* 0x30000082ff497230 */ /* 0x000fe40000004100 */
[C---:B------:R-:W-:Y:S01]  /*64b0*/  FMUL R15, R70.reuse, R15 ;  /* 0x0000000f460f7220 */ /* 0x040fe20000400000 */
[C---:B------:R-:W-:Y:S01]  /*64c0*/  FMUL R18, R70.reuse, R18 ;  /* 0x0000001246127220 */ /* 0x040fe20000400000 */
[C---:B------:R-:W-:Y:S01]  /*64d0*/  FMUL R19, R70.reuse, R19 ;  /* 0x0000001346137220 */ /* 0x040fe20000400000 */
[C---:B------:R-:W-:Y:S01]  /*64e0*/  FMUL R3, R70.reuse, R22 ;  /* 0x0000001646037220 */ /* 0x040fe20000400000 */
[C---:B------:R-:W-:Y:S01]  /*64f0*/  FFMA R15, R71.reuse, R80, R15 ;  /* 0x00000050470f7223 */ /* 0x040fe2000000000f */
[C---:B------:R-:W-:Y:S01]  /*6500*/  FFMA R16, R71.reuse, R81, R16 ;  /* 0x0000005147107223 */ /* 0x040fe20000000010 */
[C---:B------:R-:W-:Y:S01]  /*6510*/  FFMA R17, R71.reuse, R82, R17 ;  /* 0x0000005247117223 */ /* 0x040fe20000000011 */
[C---:B------:R-:W-:Y:S01]  /*6520*/  FFMA R18, R71.reuse, R83, R18 ;  /* 0x0000005347127223 */ /* 0x040fe20000000012 */
        /* <DEDUP_REMOVED lines=16> */
[----:B------:R-:W-:Y:S01]  /*6630*/  FMUL R20, R70, R27 ;  /* 0x0000001b46147220 */ /* 0x000fe20000400000 */
[----:B------:R-:W-:Y:S01]  /*6640*/  F2FP.SATFINITE.E5M2.F32.PACK_AB_MERGE_C R3, R6, R3, RZ ;  /* 0x000000030603723e */ /* 0x000fe200048060ff */
[C---:B------:R-:W-:Y:S01]  /*6650*/  FMUL R23, R70.reuse, R30 ;  /* 0x0000001e46177220 */ /* 0x040fe20000400000 */
[C---:B------:R-:W-:Y:S01]  /*6660*/  FMUL R30, R70.reuse, R37 ;  /* 0x00000025461e7220 */ /* 0x040fe20000400000 */
[C---:B------:R-:W-:Y:S01]  /*6670*/  FFMA R20, R71.reuse, R92, R20 ;  /* 0x0000005c47147223 */ /* 0x040fe20000000014 */
[C---:B------:R-:W-:Y:S01]  /*6680*/  FFMA R21, R71.reuse, R93, R21 ;  /* 0x0000005d47157223 */ /* 0x040fe20000000015 */
[C---:B------:R-:W-:Y:S01]  /*6690*/  FFMA R22, R71.reuse, R94, R22 ;  /* 0x0000005e47167223 */ /* 0x040fe20000000016 */
[C---:B------:R-:W-:Y:S01]  /*66a0*/  FFMA R23, R71.reuse, R95, R23 ;  /* 0x0000005f47177223 */ /* 0x040fe20000000017 */
        /* <DEDUP_REMOVED lines=12> */
[----:B------:R-:W-:Y:S01]  /*6770*/  FMUL R38, R70, R45 ;  /* 0x0000002d46267220 */ /* 0x000fe20000400000 */
[C---:B------:R-:W-:Y:S01]  /*6780*/  FFMA R28, R71.reuse, R100, R28 ;  /* 0x00000064471c7223 */ /* 0x040fe2000000001c */
[----:B------:R-:W-:Y:S01]  /*6790*/  F2FP.SATFINITE.E5M2.F32.PACK_AB_MERGE_C R6, R22, R21, R6 ;  /* 0x000000151606723e */ /* 0x000fe20004806006 */
[C---:B------:R-:W-:Y:S01]  /*67a0*/  FFMA R29, R71.reuse, R101, R29 ;  /* 0x00000065471d7223 */ /* 0x040fe2000000001d */
[C---:B------:R-:W-:Y:S01]  /*67b0*/  FFMA R30, R71.reuse, R102, R30 ;  /* 0x00000066471e7223 */ /* 0x040fe2000000001e */
[----:B------:R-:W-:Y:S01]  /*67c0*/  FFMA R31, R71, R103, R31 ;  /* 0x00000067471f7223 */ /* 0x000fe2000000001f */
[C---:B------:R-:W-:Y:S01]  /*67d0*/  FMUL R45, R70.reuse, R52 ;  /* 0x00000034462d7220 */ /* 0x040fe20000400000 */
[C---:B------:R-:W-:Y:S01]  /*67e0*/  FMUL R52, R70.reuse, R59 ;  /* 0x0000003b46347220 */ /* 0x040fe20000400000 */
[C---:B------:R-:W-:Y:S01]  /*67f0*/  FMUL R59, R70.reuse, R66 ;  /* 0x00000042463b7220 */ /* 0x040fe20000400000 */
[----:B------:R-:W-:Y:S01]  /*6800*/  F2FP.SATFINITE.E5M2.F32.PACK_AB_MERGE_C R66, R13, R12, R14 ;  /* 0x0000000c0d42723e */ /* 0x000fe2000480600e */
[C---:B------:R-:W-:Y:S01]  /*6810*/  FMUL R32, R70.reuse, R39 ;  /* 0x0000002746207220 */ /* 0x040fe20000400000 */
[--C-:B------:R-:W-:Y:S02]  /*6820*/  HADD2.F32 R107, -RZ, R108.reuse.H0_H0 ;  /* 0x2000006cff6b7230 */ /* 0x100fe40000004100 */
[C---:B------:R-:W-:Y:S01]  /*6830*/  FMUL R35, R70.reuse, R42 ;  /* 0x0000002a46237220 */ /* 0x040fe20000400000 */
[----:B------:R-:W-:Y:S02]  /*6840*/  HADD2.F32 R108, -RZ, R108.H1_H1 ;  /* 0x3000006cff6c7230 */ /* 0x000fe40000004100 */
[C---:B------:R-:W-:Y:S01]  /*6850*/  FFMA R32, R71.reuse, R104, R32 ;  /* 0x0000006847207223 */ /* 0x040fe20000000020 */
[----:B------:R-:W-:Y:S01]  /*6860*/  FMUL R36, R70, R43 ;  /* 0x0000002b46247220 */ /* 0x000fe20000400000 */
[C---:B------:R-:W-:Y:S01]  /*6870*/  FFMA R33, R71.reuse, R105, R33 ;  /* 0x0000006947217223 */ /* 0x040fe20000000021 */
[C---:B------:R-:W-:Y:S01]  /*6880*/  FFMA R34, R71.reuse, R106, R34 ;  /* 0x0000006a47227223 */ /* 0x040fe20000000022 */
[--C-:B------:R-:W-:Y:S01]  /*6890*/  HADD2.F32 R111, -RZ, R112.reuse.H0_H0 ;  /* 0x20000070ff6f7230 */ /* 0x100fe20000004100 */
[----:B------:R-:W-:Y:S01]  /*68a0*/  F2FP.SATFINITE.E5M2.F32.PACK_AB_MERGE_C R32, R32, R31, RZ ;  /* 0x0000001f2020723e */ /* 0x000fe200048060ff */
[C---:B------:R-:W-:Y:S01]  /*68b0*/  FFMA R35, R71.reuse, R107, R35 ;  /* 0x0000006b47237223 */ /* 0x040fe20000000023 */
[----:B------:R-:W-:Y:S02]  /*68c0*/  HADD2.F32 R112, -RZ, R112.H1_H1 ;  /* 0x30000070ff707230 */ /* 0x000fe40000004100 */
[----:B------:R-:W-:Y:S01]  /*68d0*/  FMUL R39, R70, R46 ;  /* 0x0000002e46277220 */ /* 0x000fe20000400000 */
[----:B------:R-:W-:Y:S01]  /*68e0*/  F2FP.SATFINITE.E5M2.F32.PACK_AB_MERGE_C R32, R30, R29, R32 ;  /* 0x0000001d1e20723e */ /* 0x000fe20004806020 */
[C---:B------:R-:W-:Y:S01]  /*68f0*/  FFMA R36, R71.reuse, R108, R36 ;  /* 0x0000006c47247223 */ /* 0x040fe20000000024 */
[C---:B------:R-:W-:Y:S01]  /*6900*/  FMUL R40, R70.reuse, R47 ;  /* 0x0000002f46287220 */ /* 0x040fe20000400000 */
[C---:B------:R-:W-:Y:S01]  /*6910*/  FFMA R37, R71.reuse, R109, R37 ;  /* 0x0000006d47257223 */ /* 0x040fe20000000025 */
[C---:B------:R-:W-:Y:S01]  /*6920*/  FFMA R38, R71.reuse, R110, R38 ;  /* 0x0000006e47267223 */ /* 0x040fe20000000026 */
[C---:B------:R-:W-:Y:S01]  /*6930*/  FMUL R42, R70.reuse, R49 ;  /* 0x00000031462a7220 */ /* 0x040fe20000400000 */
[--C-:B------:R-:W-:Y:S02]  /*6940*/  HADD2.F32 R115, -RZ, R116.reuse.H0_H0 ;  /* 0x20000074ff737230 */ /* 0x100fe40000004100 */
[C---:B------:R-:W-:Y:S01]  /*6950*/  FFMA R39, R71.reuse, R111, R39 ;  /* 0x0000006f47277223 */ /* 0x040fe20000000027 */
[----:B------:R-:W-:Y:S02]  /*6960*/  HADD2.F32 R116, -RZ, R116.H1_H1 ;  /* 0x30000074ff747230 */ /* 0x000fe40000004100 */
[C---:B------:R-:W-:Y:S01]  /*6970*/  FMUL R43, R70.reuse, R50 ;  /* 0x00000032462b7220 */ /* 0x040fe20000400000 */
[C---:B------:R-:W-:Y:S01]  /*6980*/  FFMA R40, R71.reuse, R112, R40 ;  /* 0x0000007047287223 */ /* 0x040fe20000000028 */
[C---:B------:R-:W-:Y:S01]  /*6990*/  FMUL R44, R70.reuse, R51 ;  /* 0x00000033462c7220 */ /* 0x040fe20000400000 */
[C---:B------:R-:W-:Y:S01]  /*69a0*/  FFMA R41, R71.reuse, R113, R41 ;  /* 0x0000007147297223 */ /* 0x040fe20000000029 */
[C---:B------:R-:W-:Y:S01]  /*69b0*/  FMUL R50, R70.reuse, R57 ;  /* 0x0000003946327220 */ /* 0x040fe20000400000 */
[C---:B------:R-:W-:Y:S01]  /*69c0*/  FMUL R57, R70.reuse, R64 ;  /* 0x0000004046397220 */ /* 0x040fe20000400000 */
[----:B------:R-:W-:Y:S01]  /*69d0*/  FFMA R42, R71, R114, R42 ;  /* 0x00000072472a7223 */ /* 0x000fe2000000002a */
[C---:B------:R-:W-:Y:S01]  /*69e0*/  FMUL R46, R70.reuse, R53 ;  /* 0x00000035462e7220 */ /* 0x040fe20000400000 */
[--C-:B------:R-:W-:Y:S01]  /*69f0*/  HADD2.F32 R119, -RZ, R120.reuse.H0_H0 ;  /* 0x20000078ff777230 */ /* 0x100fe20000004100 */
[----:B------:R-:W-:Y:S01]  /*6a00*/  F2FP.SATFINITE.E5M2.F32.PACK_AB_MERGE_C R64, R5, R4, R76 ;  /* 0x000000040540723e */ /* 0x000fe2000480604c */
[C---:B------:R-:W-:Y:S01]  /*6a10*/  FMUL R51, R70.reuse, R58 ;  /* 0x0000003a46337220 */ /* 0x040fe20000400000 */
[C---:B------:R-:W-:Y:S01]  /*6a20*/  FMUL R53, R70.reuse, R60 ;  /* 0x0000003c46357220 */ /* 0x040fe20000400000 */
[C---:B------:R-:W-:Y:S01]  /*6a30*/  FFMA R43, R71.reuse, R115, R43 ;  /* 0x00000073472b7223 */ /* 0x040fe2000000002b */
[----:B------:R-:W-:Y:S02]  /*6a40*/  HADD2.F32 R120, -RZ, R120.H1_H1 ;  /* 0x30000078ff787230 */ /* 0x000fe40000004100 */
[C---:B------:R-:W-:Y:S01]  /*6a50*/  FMUL R47, R70.reuse, R54 ;  /* 0x00000036462f7220 */ /* 0x040fe20000400000 */
[C---:B------:R-:W-:Y:S01]  /*6a60*/  FMUL R58, R70.reuse, R65 ;  /* 0x00000041463a7220 */ /* 0x040fe20000400000 */
[----:B------:R-:W-:Y:S01]  /*6a70*/  FMUL R60, R70, R67 ;  /* 0x00000043463c7220 */ /* 0x000fe20000400000 */
[----:B------:R-:W-:Y:S01]  /*6a80*/  F2FP.SATFINITE.E5M2.F32.PACK_AB_MERGE_C R5, R20, R11, RZ ;  /* 0x0000000b1405723e */ /* 0x000fe200048060ff */
[----:B------:R-:W-:Y:S01]  /*6a90*/  FFMA R44, R71, R116, R44 ;  /* 0x00000074472c7223 */ /* 0x000fe2000000002c */
[C---:B------:R-:W-:Y:S01]  /*6aa0*/  FMUL R48, R70.reuse, R55 ;  /* 0x0000003746307220 */ /* 0x040fe20000400000 */
[----:B------:R-:W-:Y:S01]  /*6ab0*/  F2FP.SATFINITE.E5M2.F32.PACK_AB_MERGE_C R65, R9, R8, R129 ;  /* 0x000000080941723e */ /* 0x000fe20004806081 */
[----:B------:R-:W-:Y:S01]  /*6ac0*/  FFMA R45, R71, R117, R45 ;  /* 0x00000075472d7223 */ /* 0x000fe2000000002d */
[----:B------:R-:W-:Y:S01]  /*6ad0*/  F2FP.SATFINITE.E5M2.F32.PACK_AB_MERGE_C R67, R17, R16, R18 ;  /* 0x000000101143723e */ /* 0x000fe20004806012 */
[----:B------:R-:W-:Y:S01]  /*6ae0*/  FMUL R49, R70, R56 ;  /* 0x0000003846317220 */ /* 0x000fe20000400000 */
[C---:B------:R-:W-:Y:S01]  /*6af0*/  FFMA R46, R71.reuse, R118, R46 ;  /* 0x00000076472e7223 */ /* 0x040fe2000000002e */
[--C-:B------:R-:W-:Y:S02]  /*6b00*/  HADD2.F32 R123, -RZ, R124.reuse.H0_H0 ;  /* 0x2000007cff7b7230 */ /* 0x100fe40000004100 */
[C---:B------:R-:W-:Y:S01]  /*6b10*/  FFMA R47, R71.reuse, R119, R47 ;  /* 0x00000077472f7223 */ /* 0x040fe2000000002f */
[----:B------:R1:W-:Y:S01]  /*6b20*/  STS.128 [R140+UR44+0x2200], R64 ;  /* 0x002200408c007988 */ /* 0x0003e20008000c2c */
[----:B------:R-:W-:Y:S01]  /*6b30*/  HADD2.F32 R124, -RZ, R124.H1_H1 ;  /* 0x3000007cff7c7230 */ /* 0x000fe20000004100 */
[----:B------:R-:W-:Y:S01]  /*6b40*/  F2FP.SATFINITE.E5M2.F32.PACK_AB_MERGE_C R5, R10, R7, R5 ;  /* 0x000000070a05723e */ /* 0x000fe20004806005 */
[C---:B------:R-:W-:Y:S01]  /*6b50*/  FFMA R48, R71.reuse, R120, R48 ;  /* 0x0000007847307223 */ /* 0x040fe20000000030 */
[----:B------:R-:W-:Y:S01]  /*6b60*/  F2FP.SATFINITE.E5M2.F32.PACK_AB_MERGE_C R7, R28, R27, RZ ;  /* 0x0000001b1c07723e */ /* 0x000fe200048060ff */
        /* <DEDUP_REMOVED lines=8> */
[----:B------:R-:W-:Y:S01]  /*6bf0*/  FMUL R56, R70, R63 ;  /* 0x0000003f46387220 */ /* 0x000fe20000400000 */
[----:B------:R-:W-:Y:S01]  /*6c00*/  F2FP.SATFINITE.E5M2.F32.PACK_AB_MERGE_C R4, R2, R0, R3 ;  /* 0x000000000204723e */ /* 0x000fe20004806003 */
[C---:B------:R-:W-:Y:S01]  /*6c10*/  FFMA R53, R71.reuse, R125, R53 ;  /* 0x0000007d47357223 */ /* 0x040fe20000000035 */
[----:B------:R-:W-:Y:S01]  /*6c20*/  F2FP.SATFINITE.E5M2.F32.PACK_AB_MERGE_C R7, R26, R25, R7 ;  /* 0x000000191a07723e */ /* 0x000fe20004806007 */
[C---:B------:R-:W-:Y:S01]  /*6c30*/  FFMA R54, R71.reuse, R126, R54 ;  /* 0x0000007e47367223 */ /* 0x040fe20000000036 */
[C---:B------:R-:W-:Y:S01]  /*6c40*/  FFMA R55, R71.reuse, R127, R55 ;  /* 0x0000007f47377223 */ /* 0x040fe20000000037 */
[----:B------:R-:W-:Y:S01]  /*6c50*/  F2FP.SATFINITE.E5M2.F32.PACK_AB_MERGE_C R35, R36, R35, RZ ;  /* 0x000000232423723e */ /* 0x000fe200048060ff */
[C---:B------:R-:W-:Y:S01]  /*6c60*/  FFMA R56, R71.reuse, R128, R56 ;  /* 0x0000008047387223 */ /* 0x040fe20000000038 */
[----:B------:R1:W-:Y:S01]  /*6c70*/  STS.128 [R149+0x2010], R4 ;  /* 0x0020100495007388 */ /* 0x0003e20000000c00 */
[----:B------:R-:W-:Y:S01]  /*6c80*/  F2FP.SATFINITE.E5M2.F32.PACK_AB_MERGE_C R39, R40, R39, RZ ;  /* 0x000000272827723e */ /* 0x000fe200048060ff */
[C---:B------:R-:W-:Y:S01]  /*6c90*/  FFMA R57, R71.reuse, R72, R57 ;  /* 0x0000004847397223 */ /* 0x040fe20000000039 */
[----:B------:R-:W-:Y:S01]  /*6ca0*/  F2FP.SATFINITE.E5M2.F32.PACK_AB_MERGE_C R43, R44, R43, RZ ;  /* 0x0000002b2c2b723e */ /* 0x000fe200048060ff */
[C---:B------:R-:W-:Y:S01]  /*6cb0*/  FFMA R58, R71.reuse, R73, R58 ;  /* 0x00000049473a7223 */ /* 0x040fe2000000003a */
[C---:B------:R-:W-:Y:S01]  /*6cc0*/  FFMA R59, R71.reuse, R74, R59 ;  /* 0x0000004a473b7223 */ /* 0x040fe2000000003b */
[----:B------:R-:W-:Y:S01]  /*6cd0*/  F2FP.SATFINITE.E5M2.F32.PACK_AB_MERGE_C R33, R34, R33, R35 ;  /* 0x000000212221723e */ /* 0x000fe20004806023 */
[----:B------:R-:W-:Y:S01]  /*6ce0*/  FFMA R60, R71, R75, R60 ;  /* 0x0000004b473c7223 */ /* 0x000fe2000000003c */
[----:B------:R-:W-:Y:S02]  /*6cf0*/  F2FP.SATFINITE.E5M2.F32.PACK_AB_MERGE_C R34, R38, R37, R39 ;  /* 0x000000252622723e */ /* 0x000fe40004806027 */
[----:B------:R-:W-:Y:S02]  /*6d00*/  F2FP.SATFINITE.E5M2.F32.PACK_AB_MERGE_C R35, R42, R41, R43 ;  /* 0x000000292a23723e */ /* 0x000fe4000480602b */
[----:B------:R-:W-:Y:S02]  /*6d10*/  F2FP.SATFINITE.E5M2.F32.PACK_AB_MERGE_C R51, R52, R51, RZ ;  /* 0x000000333433723e */ /* 0x000fe400048060ff */
[----:B------:R-:W-:Y:S01]  /*6d20*/  F2FP.SATFINITE.E5M2.F32.PACK_AB_MERGE_C R48, R48, R47, RZ ;  /* 0x0000002f3030723e */ /* 0x000fe200048060ff */
[----:B------:R1:W-:Y:S01]  /*6d30*/  STS.128 [R148+0x2020], R32 ;  /* 0x0020202094007388 */ /* 0x0003e20000000c00 */
[----:B------:R-:W-:Y:S02]  /*6d40*/  F2FP.SATFINITE.E5M2.F32.PACK_AB_MERGE_C R55, R56, R55, RZ ;  /* 0x000000373837723e */ /* 0x000fe400048060ff */
[----:B------:R-:W-:Y:S02]  /*6d50*/  F2FP.SATFINITE.E5M2.F32.PACK_AB_MERGE_C R59, R60, R59, RZ ;  /* 0x0000003b3c3b723e */ /* 0x000fe400048060ff */
[----:B------:R-:W-:Y:S02]  /*6d60*/  F2FP.SATFINITE.E5M2.F32.PACK_AB_MERGE_C R49, R50, R49, R51 ;  /* 0x000000313231723e */ /* 0x000fe40004806033 */
[----:B------:R-:W-:Y:S02]  /*6d70*/  F2FP.SATFINITE.E5M2.F32.PACK_AB_MERGE_C R48, R46, R45, R48 ;  /* 0x0000002d2e30723e */ /* 0x000fe40004806030 */
[----:B------:R-:W-:Y:S02]  /*6d80*/  F2FP.SATFINITE.E5M2.F32.PACK_AB_MERGE_C R50, R54, R53, R55 ;  /* 0x000000353632723e */ /* 0x000fe40004806037 */
[----:B------:R-:W-:Y:S05]  /*6d90*/  F2FP.SATFINITE.E5M2.F32.PACK_AB_MERGE_C R51, R58, R57, R59 ;  /* 0x000000393a33723e */ /* 0x000fea000480603b */
[----:B------:R1:W-:Y:S01]  /*6da0*/  STS.128 [R147+0x2030], R48 ;  /* 0x0020303093007388 */ /* 0x0003e20000000c00 */
[----:B------:R-:W-:Y:S01]  /*6db0*/  @!PT LDS RZ, [RZ] ;  /* 0x00000000fffff984 */ /* 0x000fe20000000800 */
[----:B------:R-:W-:Y:S01]  /*6dc0*/  @!PT LDS RZ, [RZ] ;  /* 0x00000000fffff984 */ /* 0x000fe20000000800 */
[----:B------:R-:W-:Y:S01]  /*6dd0*/  @!PT LDS RZ, [RZ] ;  /* 0x00000000fffff984 */ /* 0x000fe20000000800 */
[----:B------:R-:W-:Y:S01]  /*6de0*/  @!PT LDS RZ, [RZ] ;  /* 0x00000000fffff984 */ /* 0x000fe20000000800 */
[----:B------:R3:W-:Y:S07]  /*6df0*/  MEMBAR.ALL.CTA ;  /* 0x0000000000007992 */ /* 0x0007ee0000008000 */
[----:B---3--:R-:W3:Y:S02]  /*6e00*/  FENCE.VIEW.ASYNC.S ;  /* 0x00000000000073c6 */ /* 0x008ee40000000000 */
[----:B---3--:R-:W-:Y:S06]  /*6e10*/  BAR.SYNC.DEFER_BLOCKING 0x1, 0x80 ;  /* 0x0042000000007b1d */ /* 0x008fec0000010000 */
[----:B------:R-:W-:Y:S05]  /*6e20*/  @P0 BRA `(.L_x_101) ;  /* 0x0000000000300947 */ /* 0x000fea0003800000 */
[----:B------:R-:W-:Y:S02]  /*6e30*/  UIADD3 UR4, UPT, UPT, UR44, 0x2200, URZ ;  /* 0x000022002c047890 */ /* 0x000fe4000fffe0ff */
[----:B------:R-:W-:Y:S02]  /*6e40*/  USHF.L.U32 UR9, UR45, 0x6, URZ ;  /* 0x000000062d097899 */ /* 0x000fe400080006ff */
[----:B------:R-:W-:Y:S02]  /*6e50*/  USHF.L.U32 UR10, UR46, 0x7, URZ ;  /* 0x000000072e0a7899 */ /* 0x000fe400080006ff */
[----:B------:R-:W-:Y:S01]  /*6e60*/  MOV R150, UR4 ;  /* 0x0000000400967c02 */ /* 0x000fe20008000f00 */
[----:B------:R-:W-:Y:S01]  /*6e70*/  UIADD3 UR4, UP0, UPT, UR62, 0x680, URZ ;  /* 0x000006803e047890 */ /* 0x000fe2000ff1e0ff */
[----:B------:R-:W-:Y:S02]  /*6e80*/  UMOV UR11, UR36 ;  /* 0x00000024000b7c82 */ /* 0x000fe40008000000 */
[----:B------:R-:W-:Y:S01]  /*6e90*/  R2UR UR8, R150 ;  /* 0x00000000960872ca */ /* 0x000fe200000e0000 */
[----:B------:R-:W-:Y:S11]  /*6ea0*/  UIADD3.X UR5, UPT, UPT, URZ, UR63, URZ, UP0, !UPT ;  /* 0x0000003fff057290 */ /* 0x000ff600087fe4ff */
[----:B------:R-:W-:Y:S01]  /*6eb0*/  @!UPT UIADD3 URZ, UPT, UPT, URZ, URZ, URZ ;  /* 0x000000fffffff290 */ /* 0x000fe2000fffe0ff */
[----:B------:R3:W-:Y:S01]  /*6ec0*/  UTMASTG.3D [UR8], [UR4] ;  /* 0x00000008040073b5 */ /* 0x0007e20008010000 */
[----:B------:R0:W-:Y:S01]  /*6ed0*/  UTMACMDFLUSH ;  /* 0x00000000000079b7 */ /* 0x0001e20000000000 */
[----:B---3--:R-:W-:Y:S04]  /*6ee0*/  DEPBAR.LE SB0, 0x0 ;  /* 0x000080000000791a */ /* 0x008fe80000000000 */
.L_x_101:
[----:B------:R-:W-:Y:S05]  /*6ef0*/  BSYNC.RECONVERGENT B0 ;  /* 0x0000000000007941 */ /* 0x000fea0003800200 */
.L_x_100:
[----:B------:R-:W-:Y:S01]  /*6f00*/  BAR.SYNC.DEFER_BLOCKING 0x1, 0x80 ;  /* 0x0042000000007b1d */ /* 0x000fe20000010000 */
[----:B------:R-:W-:Y:S01]  /*6f10*/  ISETP.NE.AND P0, PT, R143, 0x2, PT ;  /* 0x000000028f00780c */ /* 0x000fe20003f05270 */
[----:B------:R-:W-:Y:S01]  /*6f20*/  UISETP.NE.AND UP0, UPT, UR47, URZ, UPT ;  /* 0x000000ff2f00728c */ /* 0x000fe2000bf05270 */
[----:B------:R-:W-:Y:S01]  /*6f30*/  ISETP.NE.AND P1, PT, R68, 0x4, PT ;  /* 0x000000044400780c */ /* 0x000fe20003f25270 */
[----:B------:R-:W-:Y:S01]  /*6f40*/  UIADD3 UR45, UPT, UPT, UR37, UR55, URZ ;  /* 0x00000037252d7290 */ /* 0x000fe2000fffe0ff */
[----:B------:R-:W-:Y:S01]  /*6f50*/  SEL R2, RZ, 0x1, P0 ;  /* 0x00000001ff027807 */ /* 0x000fe20000000000 */
[----:B------:R-:W-:Y:S01]  /*6f60*/  UIADD3 UR46, UPT, UPT, UR38, UR58, URZ ;  /* 0x0000003a262e7290 */ /* 0x000fe2000fffe0ff */
[----:B------:R-:W-:Y:S02]  /*6f70*/  SEL R0, RZ, 0x1, P1 ;  /* 0x00000001ff007807 */ /* 0x000fe40000800000 */
[----:B------:R-:W-:Y:S02]  /*6f80*/  LOP3.LUT R145, R145, R2, RZ, 0x3c, !PT ;  /* 0x0000000291917212 */ /* 0x000fe400078e3cff */
[----:B------:R-:W-:Y:S02]  /*6f90*/  LOP3.LUT R146, R146, R0, RZ, 0x3c, !PT ;  /* 0x0000000092927212 */ /* 0x000fe400078e3cff */
[----:B------:R-:W-:Y:S02]  /*6fa0*/  SEL R143, R143, RZ, P0 ;  /* 0x000000ff8f8f7207 */ /* 0x000fe40000000000 */
[----:B------:R-:W-:Y:S01]  /*6fb0*/  SEL R68, R68, RZ, P1 ;  /* 0x000000ff44447207 */ /* 0x000fe20000800000 */
[----:B------:R-:W-:Y:S01]  /*6fc0*/  UMOV UR36, UR54 ;  /* 0x0000003600247c82 */ /* 0x000fe20008000000 */
[----:B------:R-:W-:Y:S05]  /*6fd0*/  BRA.U UP0, `(.L_x_102) ;  /* 0xffffffdd00187547 */ /* 0x000fea000b83ffff */
[----:B------:R-:W-:Y:S05]  /*6fe0*/  EXIT ;  /* 0x000000000000794d */ /* 0x000fea0003800000 */
.L_x_24:
[----:B-1----:R1:W2:Y:S02]  /*6ff0*/  SYNCS.PHASECHK.TRANS64.TRYWAIT P0, [R0+URZ+0xe0], R2 ;  /* 0x0000e002000075a7 */ /* 0x0022a400080011ff */
[----:B--2---:R-:W-:Y:S05]  /*7000*/  @!P0 NANOSLEEP.SYNCS 0x989680 ;  /* 0x009896800000895d */ /* 0x004fea0003900000 */
[----:B------:R-:W2:Y:S02]  /*7010*/  @!P0 SYNCS.PHASECHK.TRANS64 P0, [R0+URZ+0xe0], R2 ;  /* 0x0000e002000085a7 */ /* 0x000ea400080010ff */
[----:B--2---:R-:W-:Y:S05]  /*7020*/  @!P0 BRA `(.L_x_24) ;  /* 0xfffffffc00f08947 */ /* 0x004fea000383ffff */
[----:B------:R-:W-:Y:S05]  /*7030*/  BRA `(.L_x_103) ;  /* 0xffffffa400fc7947 */ /* 0x000fea000383ffff */
.L_x_27:
[----:B-1----:R-:W-:-:S07]  /*7040*/  MOV R0, UR33 ;  /* 0x0000002100007c02 */ /* 0x002fce0008000f00 */
.L_x_104:
[----:B-1----:R1:W2:Y:S02]  /*7050*/  SYNCS.PHASECHK.TRANS64.TRYWAIT P0, [R0+URZ+0x28], R3 ;  /* 0x00002803000075a7 */ /* 0x0022a400080011ff */
[----:B--2---:R-:W-:Y:S05]  /*7060*/  @!P0 NANOSLEEP.SYNCS 0x989680 ;  /* 0x009896800000895d */ /* 0x004fea0003900000 */
[----:B------:R-:W2:Y:S02]  /*7070*/  @!P0 SYNCS.PHASECHK.TRANS64 P0, [R0+URZ+0x28], R3 ;  /* 0x00002803000085a7 */ /* 0x000ea400080010ff */
[----:B--2---:R-:W-:Y:S05]  /*7080*/  @!P0 BRA `(.L_x_104) ;  /* 0xfffffffc00f08947 */ /* 0x004fea000383ffff */
[----:B------:R-:W-:Y:S05]  /*7090*/  BRA `(.L_x_26) ;  /* 0xffffffa8003c7947 */ /* 0x000fea000383ffff */
.L_x_34:
[----:B-1----:R-:W-:-:S07]  /*70a0*/  MOV R0, UR17 ;  /* 0x0000001100007c02 */ /* 0x002fce0008000f00 */
.L_x_105:
[----:B-1----:R1:W2:Y:S02]  /*70b0*/  SYNCS.PHASECHK.TRANS64.TRYWAIT P0, [R0+URZ+0x28], R3 ;  /* 0x00002803000075a7 */ /* 0x0022a400080011ff */
[----:B--2---:R-:W-:Y:S05]  /*70c0*/  @!P0 NANOSLEEP.SYNCS 0x989680 ;  /* 0x009896800000895d */ /* 0x004fea0003900000 */
[----:B------:R-:W2:Y:S02]  /*70d0*/  @!P0 SYNCS.PHASECHK.TRANS64 P0, [R0+URZ+0x28], R3 ;  /* 0x00002803000085a7 */ /* 0x000ea400080010ff */
[----:B--2---:R-:W-:Y:S05]  /*70e0*/  @!P0 BRA `(.L_x_105) ;  /* 0xfffffffc00f08947 */ /* 0x004fea000383ffff */
[----:B------:R-:W-:Y:S05]  /*70f0*/  BRA `(.L_x_33) ;  /* 0xffffffa800f87947 */ /* 0x000fea000383ffff */
.L_x_39:
[----:B-1----:R1:W2:Y:S02]  /*7100*/  SYNCS.PHASECHK.TRANS64.TRYWAIT P0, [R3+URZ+0x70], R0 ;  /* 0x00007000030075a7 */ /* 0x0022a400080011ff */
[----:B--2---:R-:W-:Y:S05]  /*7110*/  @!P0 NANOSLEEP.SYNCS 0x989680 ;  /* 0x009896800000895d */ /* 0x004fea0003900000 */
[----:B------:R-:W2:Y:S02]  /*7120*/  @!P0 SYNCS.PHASECHK.TRANS64 P0, [R3+URZ+0x70], R0 ;  /* 0x00007000030085a7 */ /* 0x000ea400080010ff */
[----:B--2---:R-:W-:Y:S05]  /*7130*/  @!P0 BRA `(.L_x_39) ;  /* 0xfffffffc00f08947 */ /* 0x004fea000383ffff */
[----:B------:R-:W-:Y:S05]  /*7140*/  BRA `(.L_x_106) ;  /* 0xffffffac00987947 */ /* 0x000fea000383ffff */
.L_x_43:
[----:B------:R-:W-:-:S07]  /*7150*/  MOV R0, UR4 ;  /* 0x0000000400007c02 */ /* 0x000fce0008000f00 */
.L_x_107:
[----:B-1----:R1:W2:Y:S02]  /*7160*/  SYNCS.PHASECHK.TRANS64.TRYWAIT P0, [R0+URZ], R2 ;  /* 0x00000002000075a7 */ /* 0x0022a400080011ff */
[----:B--2---:R-:W-:Y:S05]  /*7170*/  @!P0 NANOSLEEP.SYNCS 0x989680 ;  /* 0x009896800000895d */ /* 0x004fea0003900000 */
[----:B------:R-:W2:Y:S02]  /*7180*/  @!P0 SYNCS.PHASECHK.TRANS64 P0, [R0+URZ], R2 ;  /* 0x00000002000085a7 */ /* 0x000ea400080010ff */
[----:B--2---:R-:W-:Y:S05]  /*7190*/  @!P0 BRA `(.L_x_107) ;  /* 0xfffffffc00f08947 */ /* 0x004fea000383ffff */
[----:B------:R-:W-:Y:S05]  /*71a0*/  BRA `(.L_x_108) ;  /* 0xffffffb4003c7947 */ /* 0x000fea000383ffff */
.L_x_44:
[----:B------:R-:W-:-:S07]  /*71b0*/  MOV R0, UR5 ;  /* 0x0000000500007c02 */ /* 0x000fce0008000f00 */
.L_x_109:
[----:B-1----:R1:W2:Y:S02]  /*71c0*/  SYNCS.PHASECHK.TRANS64.TRYWAIT P0, [R0+URZ], R3 ;  /* 0x00000003000075a7 */ /* 0x0022a400080011ff */
[----:B--2---:R-:W-:Y:S05]  /*71d0*/  @!P0 NANOSLEEP.SYNCS 0x989680 ;  /* 0x009896800000895d */ /* 0x004fea0003900000 */
[----:B------:R-:W2:Y:S02]  /*71e0*/  @!P0 SYNCS.PHASECHK.TRANS64 P0, [R0+URZ], R3 ;  /* 0x00000003000085a7 */ /* 0x000ea400080010ff */
[----:B--2---:R-:W-:Y:S05]  /*71f0*/  @!P0 BRA `(.L_x_109) ;  /* 0xfffffffc00f08947 */ /* 0x004fea000383ffff */
[----:B------:R-:W-:Y:S05]  /*7200*/  BRA `(.L_x_110) ;  /* 0xffffffb400487947 */ /* 0x000fea000383ffff */
.L_x_45:
[----:B------:R-:W-:-:S07]  /*7210*/  MOV R0, UR5 ;  /* 0x0000000500007c02 */ /* 0x000fce0008000f00 */
.L_x_111:
[----:B-1----:R1:W2:Y:S02]  /*7220*/  SYNCS.PHASECHK.TRANS64.TRYWAIT P0, [R0+URZ], R3 ;  /* 0x00000003000075a7 */ /* 0x0022a400080011ff */
[----:B--2---:R-:W-:Y:S05]  /*7230*/  @!P0 NANOSLEEP.SYNCS 0x989680 ;  /* 0x009896800000895d */ /* 0x004fea0003900000 */
[----:B------:R-:W2:Y:S02]  /*7240*/  @!P0 SYNCS.PHASECHK.TRANS64 P0, [R0+URZ], R3 ;  /* 0x00000003000085a7 */ /* 0x000ea400080010ff */
[----:B--2---:R-:W-:Y:S05]  /*7250*/  @!P0 BRA `(.L_x_111) ;  /* 0xfffffffc00f08947 */ /* 0x004fea000383ffff */
[----:B------:R-:W-:Y:S05]  /*7260*/  BRA `(.L_x_112) ;  /* 0xffffffb400547947 */ /* 0x000fea000383ffff */
.L_x_46:
[----:B------:R-:W-:-:S07]  /*7270*/  MOV R0, UR5 ;  /* 0x0000000500007c02 */ /* 0x000fce0008000f00 */
.L_x_113:
[----:B-1----:R1:W2:Y:S02]  /*7280*/  SYNCS.PHASECHK.TRANS64.TRYWAIT P0, [R0+URZ], R3 ;  /* 0x00000003000075a7 */ /* 0x0022a400080011ff */
[----:B--2---:R-:W-:Y:S05]  /*7290*/  @!P0 NANOSLEEP.SYNCS 0x989680 ;  /* 0x009896800000895d */ /* 0x004fea0003900000 */
[----:B------:R-:W2:Y:S02]  /*72a0*/  @!P0 SYNCS.PHASECHK.TRANS64 P0, [R0+URZ], R3 ;  /* 0x00000003000085a7 */ /* 0x000ea400080010ff */
[----:B--2---:R-:W-:Y:S05]  /*72b0*/  @!P0 BRA `(.L_x_113) ;  /* 0xfffffffc00f08947 */ /* 0x004fea000383ffff */
[----:B------:R-:W-:Y:S05]  /*72c0*/  BRA `(.L_x_114) ;  /* 0xffffffb400607947 */ /* 0x000fea000383ffff */
.L_x_49:
[----:B-1----:R1:W2:Y:S02]  /*72d0*/  SYNCS.PHASECHK.TRANS64.TRYWAIT P0, [R2+URZ+0xd0], R4 ;  /* 0x0000d004020075a7 */ /* 0x0022a400080011ff */
[----:B--2---:R-:W-:Y:S05]  /*72e0*/  @!P0 NANOSLEEP.SYNCS 0x989680 ;  /* 0x009896800000895d */ /* 0x004fea0003900000 */
[----:B------:R-:W2:Y:S02]  /*72f0*/  @!P0 SYNCS.PHASECHK.TRANS64 P0, [R2+URZ+0xd0], R4 ;  /* 0x0000d004020085a7 */ /* 0x000ea400080010ff */
[----:B--2---:R-:W-:Y:S05]  /*7300*/  @!P0 BRA `(.L_x_49) ;  /* 0xfffffffc00f08947 */ /* 0x004fea000383ffff */
[----:B------:R-:W-:Y:S05]  /*7310*/  BRA `(.L_x_115) ;  /* 0xffffffb400bc7947 */ /* 0x000fea000383ffff */
.L_x_50:
[----:B------:R-:W-:-:S07]  /*7320*/  MOV R2, UR4 ;  /* 0x0000000400027c02 */ /* 0x000fce0008000f00 */
.L_x_116:
[----:B-1----:R1:W2:Y:S02]  /*7330*/  SYNCS.PHASECHK.TRANS64.TRYWAIT P0, [R2+URZ+0x80], R5 ;  /* 0x00008005020075a7 */ /* 0x0022a400080011ff */
[----:B--2---:R-:W-:Y:S05]  /*7340*/  @!P0 NANOSLEEP.SYNCS 0x989680 ;  /* 0x009896800000895d */ /* 0x004fea0003900000 */
[----:B------:R-:W2:Y:S02]  /*7350*/  @!P0 SYNCS.PHASECHK.TRANS64 P0, [R2+URZ+0x80], R5 ;  /* 0x00008005020085a7 */ /* 0x000ea400080010ff */
[----:B--2---:R-:W-:Y:S05]  /*7360*/  @!P0 BRA `(.L_x_116) ;  /* 0xfffffffc00f08947 */ /* 0x004fea000383ffff */
[----:B------:R-:W-:Y:S05]  /*7370*/  BRA `(.L_x_117) ;  /* 0xffffffb400cc7947 */ /* 0x000fea000383ffff */
.L_x_51:
[----:B-1----:R1:W2:Y:S02]  /*7380*/  SYNCS.PHASECHK.TRANS64.TRYWAIT P1, [R2+URZ+0x70], R4 ;  /* 0x00007004020075a7 */ /* 0x0022a400080211ff */
[----:B--2---:R-:W-:Y:S05]  /*7390*/  @!P1 NANOSLEEP.SYNCS 0x989680 ;  /* 0x009896800000995d */ /* 0x004fea0003900000 */
[----:B------:R-:W2:Y:S02]  /*73a0*/  @!P1 SYNCS.PHASECHK.TRANS64 P1, [R2+URZ+0x70], R4 ;  /* 0x00007004020095a7 */ /* 0x000ea400080210ff */
[----:B--2---:R-:W-:Y:S05]  /*73b0*/  @!P1 BRA `(.L_x_51) ;  /* 0xfffffffc00f09947 */ /* 0x004fea000383ffff */
[----:B------:R-:W-:Y:S05]  /*73c0*/  BRA `(.L_x_118) ;  /* 0xffffffb400fc7947 */ /* 0x000fea000383ffff */
.L_x_54:
[----:B------:R-:W-:-:S07]  /*73d0*/  MOV R0, UR4 ;  /* 0x0000000400007c02 */ /* 0x000fce0008000f00 */
.L_x_119:
[----:B-1----:R1:W2:Y:S02]  /*73e0*/  SYNCS.PHASECHK.TRANS64.TRYWAIT P0, [R0+URZ+0x80], R2 ;  /* 0x00008002000075a7 */ /* 0x0022a400080011ff */
[----:B--2---:R-:W-:Y:S05]  /*73f0*/  @!P0 NANOSLEEP.SYNCS 0x989680 ;  /* 0x009896800000895d */ /* 0x004fea0003900000 */
[----:B------:R-:W2:Y:S02]  /*7400*/  @!P0 SYNCS.PHASECHK.TRANS64 P0, [R0+URZ+0x80], R2 ;  /* 0x00008002000085a7 */ /* 0x000ea400080010ff */
[----:B--2---:R-:W-:Y:S05]  /*7410*/  @!P0 BRA `(.L_x_119) ;  /* 0xfffffffc00f08947 */ /* 0x004fea000383ffff */
[----:B------:R-:W-:Y:S05]  /*7420*/  BRA `(.L_x_53) ;  /* 0xffffffb800507947 */ /* 0x000fea000383ffff */
.L_x_61:
[----:B-1----:R1:W2:Y:S02]  /*7430*/  SYNCS.PHASECHK.TRANS64.TRYWAIT P1, [R0+URZ+0x70], R2 ;  /* 0x00007002000075a7 */ /* 0x0022a400080211ff */
[----:B--2---:R-:W-:Y:S05]  /*7440*/  @!P1 NANOSLEEP.SYNCS 0x989680 ;  /* 0x009896800000995d */ /* 0x004fea0003900000 */
[----:B------:R-:W2:Y:S02]  /*7450*/  @!P1 SYNCS.PHASECHK.TRANS64 P1, [R0+URZ+0x70], R2 ;  /* 0x00007002000095a7 */ /* 0x000ea400080210ff */
[----:B--2---:R-:W-:Y:S05]  /*7460*/  @!P1 BRA `(.L_x_61) ;  /* 0xfffffffc00f09947 */ /* 0x004fea000383ffff */
[----:B------:R-:W-:Y:S05]  /*7470*/  BRA `(.L_x_120) ;  /* 0xffffffbc00c47947 */ /* 0x000fea000383ffff */
.L_x_62:
[----:B------:R-:W-:-:S07]  /*7480*/  MOV R2, UR30 ;  /* 0x0000001e00027c02 */ /* 0x000fce0008000f00 */
.L_x_121:
[----:B-1----:R1:W2:Y:S02]  /*7490*/  SYNCS.PHASECHK.TRANS64.TRYWAIT P0, [R2+URZ+0xb0], R0 ;  /* 0x0000b000020075a7 */ /* 0x0022a400080011ff */
[----:B--2---:R-:W-:Y:S05]  /*74a0*/  @!P0 NANOSLEEP.SYNCS 0x989680 ;  /* 0x009896800000895d */ /* 0x004fea0003900000 */
[----:B------:R-:W2:Y:S02]  /*74b0*/  @!P0 SYNCS.PHASECHK.TRANS64 P0, [R2+URZ+0xb0], R0 ;  /* 0x0000b000020085a7 */ /* 0x000ea400080010ff */
[----:B--2---:R-:W-:Y:S05]  /*74c0*/  @!P0 BRA `(.L_x_121) ;  /* 0xfffffffc00f08947 */ /* 0x004fea000383ffff */
[----:B------:R-:W-:Y:S05]  /*74d0*/  BRA `(.L_x_122) ;  /* 0xffffffbc00fc7947 */ /* 0x000fea000383ffff */
.L_x_65:
[----:B------:R-:W-:Y:S07]  /*74e0*/  MOV R0, UR5 ;  /* 0x0000000500007c02 */ /* 0x000fee0008000f00 */
.L_x_123:
[----:B-1----:R1:W2:Y:S02]  /*74f0*/  SYNCS.PHASECHK.TRANS64.TRYWAIT P0, [R0+URZ], R2 ;  /* 0x00000002000075a7 */ /* 0x0022a400080011ff */
[----:B--2---:R-:W-:Y:S05]  /*7500*/  @!P0 NANOSLEEP.SYNCS 0x989680 ;  /* 0x009896800000895d */ /* 0x004fea0003900000 */
[----:B------:R-:W2:Y:S02]  /*7510*/  @!P0 SYNCS.PHASECHK.TRANS64 P0, [R0+URZ], R2 ;  /* 0x00000002000085a7 */ /* 0x000ea400080010ff */
[----:B--2---:R-:W-:Y:S05]  /*7520*/  @!P0 BRA `(.L_x_123) ;  /* 0xfffffffc00f08947 */ /* 0x004fea000383ffff */
[----:B------:R-:W-:Y:S05]  /*7530*/  BRA `(.L_x_64) ;  /* 0xffffffc000187947 */ /* 0x000fea000383ffff */
.L_x_68:
[----:B------:R-:W-:-:S07]  /*7540*/  MOV R0, UR4 ;  /* 0x0000000400007c02 */ /* 0x000fce0008000f00 */
.L_x_124:
[----:B--2---:R2:W4:Y:S02]  /*7550*/  SYNCS.PHASECHK.TRANS64.TRYWAIT P0, [R0+URZ], R2 ;  /* 0x00000002000075a7 */ /* 0x00452400080011ff */
[----:B----4-:R-:W-:Y:S05]  /*7560*/  @!P0 NANOSLEEP.SYNCS 0x989680 ;  /* 0x009896800000895d */ /* 0x010fea0003900000 */
[----:B------:R-:W4:Y:S02]  /*7570*/  @!P0 SYNCS.PHASECHK.TRANS64 P0, [R0+URZ], R2 ;  /* 0x00000002000085a7 */ /* 0x000f2400080010ff */
[----:B----4-:R-:W-:Y:S05]  /*7580*/  @!P0 BRA `(.L_x_124) ;  /* 0xfffffffc00f08947 */ /* 0x010fea000383ffff */
[----:B------:R-:W-:Y:S05]  /*7590*/  BRA `(.L_x_125) ;  /* 0xffffffc000f47947 */ /* 0x000fea000383ffff */
.L_x_69:
[----:B------:R-:W-:-:S07]  /*75a0*/  MOV R0, UR5 ;  /* 0x0000000500007c02 */ /* 0x000fce0008000f00 */
.L_x_126:
[----:B-1----:R1:W2:Y:S02]  /*75b0*/  SYNCS.PHASECHK.TRANS64.TRYWAIT P0, [R0+URZ], R3 ;  /* 0x00000003000075a7 */ /* 0x0022a400080011ff */
[----:B--2---:R-:W-:Y:S05]  /*75c0*/  @!P0 NANOSLEEP.SYNCS 0x989680 ;  /* 0x009896800000895d */ /* 0x004fea0003900000 */
[----:B------:R-:W2:Y:S02]  /*75d0*/  @!P0 SYNCS.PHASECHK.TRANS64 P0, [R0+URZ], R3 ;  /* 0x00000003000085a7 */ /* 0x000ea400080010ff */
[----:B--2---:R-:W-:Y:S05]  /*75e0*/  @!P0 BRA `(.L_x_126) ;  /* 0xfffffffc00f08947 */ /* 0x004fea000383ffff */
[----:B------:R-:W-:Y:S05]  /*75f0*/  BRA `(.L_x_127) ;  /* 0xffffffc400007947 */ /* 0x000fea000383ffff */
.L_x_70:
[----:B------:R-:W-:-:S07]  /*7600*/  MOV R0, UR5 ;  /* 0x0000000500007c02 */ /* 0x000fce0008000f00 */
.L_x_128:
[----:B-1----:R1:W2:Y:S02]  /*7610*/  SYNCS.PHASECHK.TRANS64.TRYWAIT P0, [R0+URZ], R3 ;  /* 0x00000003000075a7 */ /* 0x0022a400080011ff */
[----:B--2---:R-:W-:Y:S05]  /*7620*/  @!P0 NANOSLEEP.SYNCS 0x989680 ;  /* 0x009896800000895d */ /* 0x004fea0003900000 */
[----:B------:R-:W2:Y:S02]  /*7630*/  @!P0 SYNCS.PHASECHK.TRANS64 P0, [R0+URZ], R3 ;  /* 0x00000003000085a7 */ /* 0x000ea400080010ff */
[----:B--2---:R-:W-:Y:S05]  /*7640*/  @!P0 BRA `(.L_x_128) ;  /* 0xfffffffc00f08947 */ /* 0x004fea000383ffff */
[----:B------:R-:W-:Y:S05]  /*7650*/  BRA `(.L_x_129) ;  /* 0xffffffc4000c7947 */ /* 0x000fea000383ffff */
.L_x_71:
[----:B-1----:R-:W-:-:S07]  /*7660*/  MOV R0, UR4 ;  /* 0x0000000400007c02 */ /* 0x002fce0008000f00 */
.L_x_130:
[----:B-1----:R1:W2:Y:S02]  /*7670*/  SYNCS.PHASECHK.TRANS64.TRYWAIT P0, [R0+URZ], R2 ;  /* 0x00000002000075a7 */ /* 0x0022a400080011ff */
[----:B--2---:R-:W-:Y:S05]  /*7680*/  @!P0 NANOSLEEP.SYNCS 0x989680 ;  /* 0x009896800000895d */ /* 0x004fea0003900000 */
[----:B------:R-:W2:Y:S02]  /*7690*/  @!P0 SYNCS.PHASECHK.TRANS64 P0, [R0+URZ], R2 ;  /* 0x00000002000085a7 */ /* 0x000ea400080010ff */
[----:B--2---:R-:W-:Y:S05]  /*76a0*/  @!P0 BRA `(.L_x_130) ;  /* 0xfffffffc00f08947 */ /* 0x004fea000383ffff */
[----:B------:R-:W-:Y:S05]  /*76b0*/  BRA `(.L_x_131) ;  /* 0xffffffc400187947 */ /* 0x000fea000383ffff */
.L_x_76:
[----:B--2---:R2:W3:Y:S02]  /*76c0*/  SYNCS.PHASECHK.TRANS64.TRYWAIT P0, [R7+URZ+0x70], R0 ;  /* 0x00007000070075a7 */ /* 0x0044e400080011ff */
[----:B---3--:R-:W-:Y:S05]  /*76d0*/  @!P0 NANOSLEEP.SYNCS 0x989680 ;  /* 0x009896800000895d */ /* 0x008fea0003900000 */
[----:B------:R-:W3:Y:S02]  /*76e0*/  @!P0 SYNCS.PHASECHK.TRANS64 P0, [R7+URZ+0x70], R0 ;  /* 0x00007000070085a7 */ /* 0x000ee400080010ff */
[----:B---3--:R-:W-:Y:S05]  /*76f0*/  @!P0 BRA `(.L_x_76) ;  /* 0xfffffffc00f08947 */ /* 0x008fea000383ffff */
[----:B------:R-:W-:Y:S05]  /*7700*/  BRA `(.L_x_132) ;  /* 0xffffffc8002c7947 */ /* 0x000fea000383ffff */
.L_x_79:
[----:B-1----:R-:W-:Y:S07]  /*7710*/  MOV R0, UR17 ;  /* 0x0000001100007c02 */ /* 0x002fee0008000f00 */
.L_x_133:
[----:B-1----:R1:W2:Y:S02]  /*7720*/  SYNCS.PHASECHK.TRANS64.TRYWAIT P2, [R0+URZ+0x68], R7 ;  /* 0x00006807000075a7 */ /* 0x0022a400080411ff */
[----:B--2---:R-:W-:Y:S05]  /*7730*/  @!P2 NANOSLEEP.SYNCS 0x989680 ;  /* 0x009896800000a95d */ /* 0x004fea0003900000 */
[----:B------:R-:W2:Y:S02]  /*7740*/  @!P2 SYNCS.PHASECHK.TRANS64 P2, [R0+URZ+0x68], R7 ;  /* 0x000068070000a5a7 */ /* 0x000ea400080410ff */
[----:B--2---:R-:W-:Y:S05]  /*7750*/  @!P2 BRA `(.L_x_133) ;  /* 0xfffffffc00f0a947 */ /* 0x004fea000383ffff */
[----:B------:R-:W-:Y:S05]  /*7760*/  BRA `(.L_x_78) ;  /* 0xffffffcc008c7947 */ /* 0x000fea000383ffff */
.L_x_82:
[----:B-1----:R-:W-:Y:S07]  /*7770*/  MOV R0, UR17 ;  /* 0x0000001100007c02 */ /* 0x002fee0008000f00 */
.L_x_134:
[----:B-1----:R1:W2:Y:S02]  /*7780*/  SYNCS.PHASECHK.TRANS64.TRYWAIT P0, [R0+URZ+0x58], R6 ;  /* 0x00005806000075a7 */ /* 0x0022a400080011ff */
[----:B--2---:R-:W-:Y:S05]  /*7790*/  @!P0 NANOSLEEP.SYNCS 0x989680 ;  /* 0x009896800000895d */ /* 0x004fea0003900000 */
[----:B------:R-:W2:Y:S02]  /*77a0*/  @!P0 SYNCS.PHASECHK.TRANS64 P0, [R0+URZ+0x58], R6 ;  /* 0x00005806000085a7 */ /* 0x000ea400080010ff */
[----:B--2---:R-:W-:Y:S05]  /*77b0*/  @!P0 BRA `(.L_x_134) ;  /* 0xfffffffc00f08947 */ /* 0x004fea000383ffff */
[----:B------:R-:W-:Y:S05]  /*77c0*/  BRA `(.L_x_135) ;  /* 0xffffffcc00dc7947 */ /* 0x000fea000383ffff */
.L_x_85:
[----:B---3--:R3:W4:Y:S02]  /*77d0*/  SYNCS.PHASECHK.TRANS64.TRYWAIT P0, [R3+URZ+0x70], R0 ;  /* 0x00007000030075a7 */ /* 0x00872400080011ff */
[----:B----4-:R-:W-:Y:S05]  /*77e0*/  @!P0 NANOSLEEP.SYNCS 0x989680 ;  /* 0x009896800000895d */ /* 0x010fea0003900000 */
[----:B------:R-:W4:Y:S02]  /*77f0*/  @!P0 SYNCS.PHASECHK.TRANS64 P0, [R3+URZ+0x70], R0 ;  /* 0x00007000030085a7 */ /* 0x000f2400080010ff */
[----:B----4-:R-:W-:Y:S05]  /*7800*/  @!P0 BRA `(.L_x_85) ;  /* 0xfffffffc00f08947 */ /* 0x010fea000383ffff */
[----:B------:R-:W-:Y:S05]  /*7810*/  BRA `(.L_x_136) ;  /* 0xffffffd4001c7947 */ /* 0x000fea000383ffff */
.L_x_96:
[----:B-1----:R-:W-:Y:S04]  /*7820*/  MOV R0, UR44 ;  /* 0x0000002c00007c02 */ /* 0x002fe80008000f00 */
[----:B------:R1:W2:Y:S03]  /*7830*/  SYNCS.PHASECHK.TRANS64.TRYWAIT P1, [R0+URZ+0x50], R3 ;  /* 0x00005003000075a7 */ /* 0x0002a600080211ff */
[----:B--2---:R-:W-:Y:S05]  /*7840*/  @!P1 NANOSLEEP.SYNCS 0x989680 ;  /* 0x009896800000995d */ /* 0x004fea0003900000 */
[----:B------:R-:W2:Y:S02]  /*7850*/  @!P1 SYNCS.PHASECHK.TRANS64 P1, [R0+URZ+0x50], R3 ;  /* 0x00005003000095a7 */ /* 0x000ea400080210ff */
[----:B--2---:R-:W-:Y:S05]  /*7860*/  @!P1 BRA `(.L_x_96) ;  /* 0xfffffffc00ec9947 */ /* 0x004fea000383ffff */
[----:B------:R-:W-:Y:S05]  /*7870*/  BRA `(.L_x_95) ;  /* 0xffffffe000747947 */ /* 0x000fea000383ffff */
.L_x_98:
[----:B------:R1:W1:Y:S02]  /*7880*/  SYNCS.PHASECHK.TRANS64.TRYWAIT P1, [R22+URZ+0x90], R4 ;  /* 0x00009004160075a7 */ /* 0x00026400080211ff */
[----:B-1----:R-:W-:Y:S05]  /*7890*/  @!P1 NANOSLEEP.SYNCS 0x989680 ;  /* 0x009896800000995d */ /* 0x002fea0003900000 */
[----:B------:R-:W1:Y:S02]  /*78a0*/  @!P1 SYNCS.PHASECHK.TRANS64 P1, [R22+URZ+0x90], R4 ;  /* 0x00009004160095a7 */ /* 0x000e6400080210ff */
[----:B-1----:R-:W-:Y:S05]  /*78b0*/  @!P1 BRA `(.L_x_98) ;  /* 0xfffffffc00f09947 */ /* 0x002fea000383ffff */
[----:B------:R-:W-:Y:S05]  /*78c0*/  BRA `(.L_x_97) ;  /* 0xffffffe000b87947 */ /* 0x000fea000383ffff */
        .weak           $__internal_0_$__cuda_sm10x_tcgen05_guardrail_trap_col_being_dealloced_not_returned_by_alloc
        .type           $__internal_0_$__cuda_sm10x_tcgen05_guardrail_trap_col_being_dealloced_not_returned_by_alloc,@function
        .size           $__internal_0_$__cuda_sm10x_tcgen05_guardrail_trap_col_being_dealloced_not_returned_by_alloc,($__internal_1_$__cuda_sm10x_tcgen05_guardrail_trap_phase_invalid_during_alloc - $__internal_0_$__cuda_sm10x_tcgen05_guardrail_trap_col_being_dealloced_not_returned_by_alloc)
$__internal_0_$__cuda_sm10x_tcgen05_guardrail_trap_col_being_dealloced_not_returned_by_alloc:
[----:B------:R-:W-:Y:S05]  /*78d0*/  BPT.TRAP 0x1 ;  /* 0x000000040000795c */ /* 0x000fea0000300000 */
[----:B------:R-:W-:-:S04]  /*78e0*/  HFMA2 R3, -RZ, RZ, 0, 0 ;  /* 0x00000000ff037431 */ /* 0x000fc800000001ff */
[----:B------:R-:W-:Y:S05]  /*78f0*/  RET.REL.NODEC R2 `(_ZN7cutlass13device_kernelINS_4gemm6kernel13GemmUniversalIN4cute5tupleIJiiiiEEENS1_10collective13CollectiveMmaINS1_35MainloopSm100TmaUmmaWarpSpecializedILi5ELi2ELi4ENS5_IJNS4_1CILi1EEENSA_ILi2EEESB_EEEEENS5_IJNSA_ILi128EEENSA_ILi64EEESF_EEENS_12float_e5m2_tENS5_IJlSB_lEEESI_SJ_NS4_8TiledMMAINS4_8MMA_AtomIJNS4_10MMA_TraitsINS4_19SM100_MMA_F8F6F4_SSEJSI_SI_fSF_SG_NS4_17integral_constantINS4_4UMMA5MajorELSQ_0EEESR_NSO_INSP_7ScaleInELSS_0EEEST_EEEEEENS4_6LayoutINS5_IJSB_SB_SB_EEENS5_IJNSA_ILi0EEESY_SY_EEEEENS5_IJNS4_10UnderscoreES11_S11_EEEEENS4_23SM90_TMA_LOAD_MULTICASTENS4_14ComposedLayoutINS4_7SwizzleILi3ELi4ELi3EEENS4_18smem_ptr_flag_bitsILi8EEENSW_INS5_IJNSA_ILi8EEESF_EEENS5_IJSF_SB_EEEEEEEvNS4_8identityENS4_13SM90_TMA_LOADES1E_vS1F_EENS_8epilogue10collective18CollectiveEpilogueINS1I_23Sm100TmaWarpSpecializedILi1ELi1ELi64ELb0ELb0EEEJSH_NS5_IJNSW_ISF_SB_EENSW_ISG_SB_EEEEESI_SJ_SI_SJ_NS1I_6fusion15FusionCallbacksIS1M_NS1Q_17LinearCombinationISI_fSI_fLNS_15FloatRoundStyleE2EEESH_S1P_JEEENS4_5SM1004TMEM4LOAD26SM100_TMEM_LOAD_32dp32b64xES1G_NS15_INS16_ILi2ELi4ELi3EEES19_NSW_INS5_IJS1A_SG_EEENS5_IJSG_SB_EEEEEEENS4_39AutoVectorizingCopyWithAssumedAlignmentILi128EEENS4_14SM90_TMA_STOREES24_S26_S26_EEEvvEEEEvNT_6ParamsE) ;  /* 0xffffff8402c07950 */ /* 0x000fea0003c3ffff */
        .weak           $__internal_1_$__cuda_sm10x_tcgen05_guardrail_trap_phase_invalid_during_alloc
        .type           $__internal_1_$__cuda_sm10x_tcgen05_guardrail_trap_phase_invalid_during_alloc,@function
        .size           $__internal_1_$__cuda_sm10x_tcgen05_guardrail_trap_phase_invalid_during_alloc,($__internal_2_$__cuda_sm10x_tcgen05_guardrail_trap_unallocated_columns_being_dealloced - $__internal_1_$__cuda_sm10x_tcgen05_guardrail_trap_phase_invalid_during_alloc)
$__internal_1_$__cuda_sm10x_tcgen05_guardrail_trap_phase_invalid_during_alloc:
[----:B------:R-:W-:Y:S05]  /*7900*/  BPT.TRAP 0x1 ;  /* 0x000000040000795c */ /* 0x000fea0000300000 */
[----:B------:R-:W-:-:S04]  /*7910*/  MOV R5, 0x0 ;  /* 0x0000000000057802 */ /* 0x000fc80000000f00 */
[----:B------:R-:W-:Y:S05]  /*7920*/  RET.REL.NODEC R4 `(_ZN7cutlass13device_kernelINS_4gemm6kernel13GemmUniversalIN4cute5tupleIJiiiiEEENS1_10collective13CollectiveMmaINS1_35MainloopSm100TmaUmmaWarpSpecializedILi5ELi2ELi4ENS5_IJNS4_1CILi1EEENSA_ILi2EEESB_EEEEENS5_IJNSA_ILi128EEENSA_ILi64EEESF_EEENS_12float_e5m2_tENS5_IJlSB_lEEESI_SJ_NS4_8TiledMMAINS4_8MMA_AtomIJNS4_10MMA_TraitsINS4_19SM100_MMA_F8F6F4_SSEJSI_SI_fSF_SG_NS4_17integral_constantINS4_4UMMA5MajorELSQ_0EEESR_NSO_INSP_7ScaleInELSS_0EEEST_EEEEEENS4_6LayoutINS5_IJSB_SB_SB_EEENS5_IJNSA_ILi0EEESY_SY_EEEEENS5_IJNS4_10UnderscoreES11_S11_EEEEENS4_23SM90_TMA_LOAD_MULTICASTENS4_14ComposedLayoutINS4_7SwizzleILi3ELi4ELi3EEENS4_18smem_ptr_flag_bitsILi8EEENSW_INS5_IJNSA_ILi8EEESF_EEENS5_IJSF_SB_EEEEEEEvNS4_8identityENS4_13SM90_TMA_LOADES1E_vS1F_EENS_8epilogue10collective18CollectiveEpilogueINS1I_23Sm100TmaWarpSpecializedILi1ELi1ELi64ELb0ELb0EEEJSH_NS5_IJNSW_ISF_SB_EENSW_ISG_SB_EEEEESI_SJ_SI_SJ_NS1I_6fusion15FusionCallbacksIS1M_NS1Q_17LinearCombinationISI_fSI_fLNS_15FloatRoundStyleE2EEESH_S1P_JEEENS4_5SM1004TMEM4LOAD26SM100_TMEM_LOAD_32dp32b64xES1G_NS15_INS16_ILi2ELi4ELi3EEES19_NSW_INS5_IJS1A_SG_EEENS5_IJSG_SB_EEEEEEENS4_39AutoVectorizingCopyWithAssumedAlignmentILi128EEENS4_14SM90_TMA_STOREES24_S26_S26_EEEvvEEEEvNT_6ParamsE) ;  /* 0xffffff8404b47950 */ /* 0x000fea0003c3ffff */
        .weak           $__internal_2_$__cuda_sm10x_tcgen05_guardrail_trap_unallocated_columns_being_dealloced
        .type           $__internal_2_$__cuda_sm10x_tcgen05_guardrail_trap_unallocated_columns_being_dealloced,@function
        .size           $__internal_2_$__cuda_sm10x_tcgen05_guardrail_trap_unallocated_columns_being_dealloced,(.L_x_138 - $__internal_2_$__cuda_sm10x_tcgen05_guardrail_trap_unallocated_columns_being_dealloced)
$__internal_2_$__cuda_sm10x_tcgen05_guardrail_trap_unallocated_columns_being_dealloced:
[----:B------:R-:W-:Y:S05]  /*7930*/  BPT.TRAP 0x1 ;  /* 0x000000040000795c */ /* 0x000fea0000300000 */
[----:B------:R-:W-:-:S04]  /*7940*/  HFMA2 R3, -RZ, RZ, 0, 0 ;  /* 0x00000000ff037431 */ /* 0x000fc800000001ff */
[----:B------:R-:W-:Y:S05]  /*7950*/  RET.REL.NODEC R2 `(_ZN7cutlass13device_kernelINS_4gemm6kernel13GemmUniversalIN4cute5tupleIJiiiiEEENS1_10collective13CollectiveMmaINS1_35MainloopSm100TmaUmmaWarpSpecializedILi5ELi2ELi4ENS5_IJNS4_1CILi1EEENSA_ILi2EEESB_EEEEENS5_IJNSA_ILi128EEENSA_ILi64EEESF_EEENS_12float_e5m2_tENS5_IJlSB_lEEESI_SJ_NS4_8TiledMMAINS4_8MMA_AtomIJNS4_10MMA_TraitsINS4_19SM100_MMA_F8F6F4_SSEJSI_SI_fSF_SG_NS4_17integral_constantINS4_4UMMA5MajorELSQ_0EEESR_NSO_INSP_7ScaleInELSS_0EEEST_EEEEEENS4_6LayoutINS5_IJSB_SB_SB_EEENS5_IJNSA_ILi0EEESY_SY_EEEEENS5_IJNS4_10UnderscoreES11_S11_EEEEENS4_23SM90_TMA_LOAD_MULTICASTENS4_14ComposedLayoutINS4_7SwizzleILi3ELi4ELi3EEENS4_18smem_ptr_flag_bitsILi8EEENSW_INS5_IJNSA_ILi8EEESF_EEENS5_IJSF_SB_EEEEEEEvNS4_8identityENS4_13SM90_TMA_LOADES1E_vS1F_EENS_8epilogue10collective18CollectiveEpilogueINS1I_23Sm100TmaWarpSpecializedILi1ELi1ELi64ELb0ELb0EEEJSH_NS5_IJNSW_ISF_SB_EENSW_ISG_SB_EEEEESI_SJ_SI_SJ_NS1I_6fusion15FusionCallbacksIS1M_NS1Q_17LinearCombinationISI_fSI_fLNS_15FloatRoundStyleE2EEESH_S1P_JEEENS4_5SM1004TMEM4LOAD26SM100_TMEM_LOAD_32dp32b64xES1G_NS15_INS16_ILi2ELi4ELi3EEES19_NSW_INS5_IJS1A_SG_EEENS5_IJSG_SB_EEEEEEENS4_39AutoVectorizingCopyWithAssumedAlignmentILi128EEENS4_14SM90_TMA_STOREES24_S26_S26_EEEvvEEEEvNT_6ParamsE) ;  /* 0xffffff8402a87950 */ /* 0x000fea0003c3ffff */
.L_x_137:
[----:B------:R-:W-:-:S00]  /*7960*/  BRA `(.L_x_137) ;  /* 0xfffffffc00fc7947 */ /* 0x000fc0000383ffff */
[----:B------:R-:W-:-:S00]  /*7970*/  NOP ;  /* 0x0000000000007918 */ /* 0x000fc00000000000 */
        /* <DEDUP_REMOVED lines=8> */
.L_x_138:


//--------------------- .nv.global.init           --------------------------
	.section	.nv.global.init,"aw",@progbits
.nv.global.init:
	.type		$str$27,@object
	.size		$str$27,($str$28 - $str$27)
$str$27:
        /*0000*/ 	.byte	0x28, 0x61, 0x64, 0x64, 0x72, 0x65, 0x73, 0x73, 0x20, 0x26, 0x20, 0x6d, 0x61, 0x73, 0x6b, 0x29
        /*0010*/ 	.byte	0x20, 0x3d, 0x3d, 0x20, 0x30, 0x00
	.type		$str$28,@object
	.size		$str$28,($str$26 - $str$28)
$str$28:
        /*0016*/ 	.byte	0x2f, 0x74, 0x6d, 0x70, 0x2f, 0x63, 0x75, 0x74, 0x6c, 0x61, 0x73, 0x73, 0x5f, 0x73, 0x77, 0x65
        /*0026*/ 	.byte	0x65, 0x70, 0x5f, 0x73, 0x72, 0x63, 0x2f, 0x69, 0x6e, 0x63, 0x6c, 0x75, 0x64, 0x65, 0x2f, 0x63
        /*0036*/ 	.byte	0x75, 0x74, 0x65, 0x2f, 0x70, 0x6f, 0x69, 0x6e, 0x74, 0x65, 0x72, 0x5f, 0x66, 0x6c, 0x61, 0x67
        /*0046*/ 	.byte	0x67, 0x65, 0x64, 0x2e, 0x68, 0x70, 0x70, 0x00
	.type		$str$26,@object
	.size		$str$26,($str$25 - $str$26)
$str$26:
        /*004e*/ 	.byte	0x2f, 0x74, 0x6d, 0x70, 0x2f, 0x63, 0x75, 0x74, 0x6c, 0x61, 0x73, 0x73, 0x5f, 0x73, 0x77, 0x65
        /*005e*/ 	.byte	0x65, 0x70, 0x5f, 0x73, 0x72, 0x63, 0x2f, 0x69, 0x6e, 0x63, 0x6c, 0x75, 0x64, 0x65, 0x2f, 0x63
        /*006e*/ 	.byte	0x75, 0x74, 0x65, 0x2f, 0x61, 0x74, 0x6f, 0x6d, 0x2f, 0x63, 0x6f, 0x70, 0x79, 0x5f, 0x74, 0x72
        /*007e*/ 	.byte	0x61, 0x69, 0x74, 0x73, 0x5f, 0x73, 0x6d, 0x31, 0x30, 0x30, 0x2e, 0x68, 0x70, 0x70, 0x00
	.type		$str$25,@object
	.size		$str$25,(__unnamed_1 - $str$25)
$str$25:
        /*008d*/ 	.byte	0x28, 0x28, 0x75, 0x69, 0x6e, 0x74, 0x33, 0x32, 0x5f, 0x74, 0x28, 0x74, 0x68, 0x72, 0x65, 0x61
        /*009d*/ 	.byte	0x64, 0x49, 0x64, 0x78, 0x2e, 0x78, 0x29, 0x20, 0x2f, 0x20, 0x33, 0x32, 0x29, 0x20, 0x25, 0x20
        /*00ad*/ 	.byte	0x34, 0x29, 0x20, 0x3d, 0x3d, 0x20, 0x28, 0x28, 0x28, 0x74, 0x6d, 0x65, 0x6d, 0x5f, 0x61, 0x64
        /*00bd*/ 	.byte	0x64, 0x72, 0x20, 0x3e, 0x3e, 0x20, 0x31, 0x36, 0x29, 0x20, 0x2f, 0x20, 0x33, 0x32, 0x29, 0x20
        /*00cd*/ 	.byte	0x25, 0x20, 0x34, 0x29, 0x00
	.type		__unnamed_1,@object
	.size		__unnamed_1,(__unnamed_2 - __unnamed_1)
__unnamed_1:
        /*00d2*/ 	.byte	0x61, 0x75, 0x74, 0x6f, 0x20, 0x63, 0x75, 0x74, 0x65, 0x3a, 0x3a, 0x61, 0x73, 0x5f, 0x70, 0x6f
        /* <DEDUP_REMOVED lines=24> */
        /*0262*/ 	.byte	0x43, 0x3c, 0x38, 0x31, 0x39, 0x32, 0x3e, 0x3e, 0x3e, 0x3e, 0x5d, 0x00
	.type		__unnamed_2,@object
	.size		__unnamed_2,(.L_2 - __unnamed_2)
__unnamed_2:
        /* <DEDUP_REMOVED lines=42> */
        /*050e*/ 	.byte	0x3e, 0x3e, 0x3e, 0x3e, 0x5d, 0x00
.L_2:


//--------------------- .nv.shared._ZN7cutlass13device_kernelINS_4gemm6kernel13GemmUniversalIN4cute5tupleIJiiiiEEENS1_10collective13CollectiveMmaINS1_35MainloopSm100TmaUmmaWarpSpecializedILi5ELi2ELi4ENS5_IJNS4_1CILi1EEENSA_ILi2EEESB_EEEEENS5_IJNSA_ILi128EEENSA_ILi64EEESF_EEENS_12float_e5m2_tENS5_IJlSB_lEEESI_SJ_NS4_8TiledMMAINS4_8MMA_AtomIJNS4_10MMA_TraitsINS4_19SM100_MMA_F8F6F4_SSEJSI_SI_fSF_SG_NS4_17integral_constantINS4_4UMMA5MajorELSQ_0EEESR_NSO_INSP_7ScaleInELSS_0EEEST_EEEEEENS4_6LayoutINS5_IJSB_SB_SB_EEENS5_IJNSA_ILi0EEESY_SY_EEEEENS5_IJNS4_10UnderscoreES11_S11_EEEEENS4_23SM90_TMA_LOAD_MULTICASTENS4_14ComposedLayoutINS4_7SwizzleILi3ELi4ELi3EEENS4_18smem_ptr_flag_bitsILi8EEENSW_INS5_IJNSA_ILi8EEESF_EEENS5_IJSF_SB_EEEEEEEvNS4_8identityENS4_13SM90_TMA_LOADES1E_vS1F_EENS_8epilogue10collective18CollectiveEpilogueINS1I_23Sm100TmaWarpSpecializedILi1ELi1ELi64ELb0ELb0EEEJSH_NS5_IJNSW_ISF_SB_EENSW_ISG_SB_EEEEESI_SJ_SI_SJ_NS1I_6fusion15FusionCallbacksIS1M_NS1Q_17LinearCombinationISI_fSI_fLNS_15FloatRoundStyleE2EEESH_S1P_JEEENS4_5SM1004TMEM4LOAD26SM100_TMEM_LOAD_32dp32b64xES1G_NS15_INS16_ILi2ELi4ELi3EEES19_NSW_INS5_IJS1A_SG_EEENS5_IJSG_SB_EEEEEEENS4_39AutoVectorizingCopyWithAssumedAlignmentILi128EEENS4_14SM90_TMA_STOREES24_S26_S26_EEEvvEEEEvNT_6ParamsE --------------------------
	.section	.nv.shared._ZN7cutlass13device_kernelINS_4gemm6kernel13GemmUniversalIN4cute5tupleIJiiiiEEENS1_10collective13CollectiveMmaINS1_35MainloopSm100TmaUmmaWarpSpecializedILi5ELi2ELi4ENS5_IJNS4_1CILi1EEENSA_ILi2EEESB_EEEEENS5_IJNSA_ILi128EEENSA_ILi64EEESF_EEENS_12float_e5m2_tENS5_IJlSB_lEEESI_SJ_NS4_8TiledMMAINS4_8MMA_AtomIJNS4_10MMA_TraitsINS4_19SM100_MMA_F8F6F4_SSEJSI_SI_fSF_SG_NS4_17integral_constantINS4_4UMMA5MajorELSQ_0EEESR_NSO_INSP_7ScaleInELSS_0EEEST_EEEEEENS4_6LayoutINS5_IJSB_SB_SB_EEENS5_IJNSA_ILi0EEESY_SY_EEEEENS5_IJNS4_10UnderscoreES11_S11_EEEEENS4_23SM90_TMA_LOAD_MULTICASTENS4_14ComposedLayoutINS4_7SwizzleILi3ELi4ELi3EEENS4_18smem_ptr_flag_bitsILi8EEENSW_INS5_IJNSA_ILi8EEESF_EEENS5_IJSF_SB_EEEEEEEvNS4_8identityENS4_13SM90_TMA_LOADES1E_vS1F_EENS_8epilogue10collective18CollectiveEpilogueINS1I_23Sm100TmaWarpSpecializedILi1ELi1ELi64ELb0ELb0EEEJSH_NS5_IJNSW_ISF_SB_EENSW_ISG_SB_EEEEESI_SJ_SI_SJ_NS1I_6fusion15FusionCallbacksIS1M_NS1Q_17LinearCombinationISI_fSI_fLNS_15FloatRoundStyleE2EEESH_S1P_JEEENS4_5SM1004TMEM4LOAD26SM100_TMEM_LOAD_32dp32b64xES1G_NS15_INS16_ILi2ELi4ELi3EEES19_NSW_INS5_IJS1A_SG_EEENS5_IJSG_SB_EEEEEEENS4_39AutoVectorizingCopyWithAssumedAlignmentILi128EEENS4_14SM90_TMA_STOREES24_S26_S26_EEEvvEEEEvNT_6ParamsE,"aw",@nobits
	.sectionflags	@""
	.align	16
	.zero		1024


//--------------------- .nv.shared.reserved.0     --------------------------
	.section	.nv.shared.reserved.0,"aw",@nobits
	.weak		__nv_reservedSMEM_offset_0_alias
	.size		__nv_reservedSMEM_offset_0_alias, 0, 64
	.other		__nv_reservedSMEM_offset_0_alias,@"STO_CUDA_RESERVED_SHARED STV_DEFAULT"
__nv_reservedSMEM_offset_0_alias:
	.zero		0
.nv.shared.reserved.0:
	.zero		64
	.weak		__nv_reservedSMEM_tcgen05_partition
	.type		__nv_reservedSMEM_tcgen05_partition,@object
	.size		__nv_reservedSMEM_tcgen05_partition,(.L_0 - __nv_reservedSMEM_tcgen05_partition)
__nv_reservedSMEM_tcgen05_partition:
	.zero		32
.L_0:


//--------------------- .nv.global                --------------------------
	.section	.nv.global,"aw",@nobits
.nv.global:
	.type		_ZN39_INTERNAL_eb73a672_4_k_cu_dff53ab2_95914cute1_E,@object
	.size		_ZN39_INTERNAL_eb73a672_4_k_cu_dff53ab2_95914cute1_E,(_ZN39_INTERNAL_eb73a672_4_k_cu_dff53ab2_95914cuda3std3__45__cpo6cbeginE - _ZN39_INTERNAL_eb73a672_4_k_cu_dff53ab2_95914cute1_E)
_ZN39_INTERNAL_eb73a672_4_k_cu_dff53ab2_95914cute1_E:
	.zero		1
	.type		_ZN39_INTERNAL_eb73a672_4_k_cu_dff53ab2_95914cuda3std3__45__cpo6cbeginE,@object
	.size		_ZN39_INTERNAL_eb73a672_4_k_cu_dff53ab2_95914cuda3std3__45__cpo6cbeginE,(_ZN39_INTERNAL_eb73a672_4_k_cu_dff53ab2_95914cuda3std3__48in_placeE - _ZN39_INTERNAL_eb73a672_4_k_cu_dff53ab2_95914cuda3std3__45__cpo6cbeginE)
_ZN39_INTERNAL_eb73a672_4_k_cu_dff53ab2_95914cuda3std3__45__cpo6cbeginE:
	.zero		1
	.type		_ZN39_INTERNAL_eb73a672_4_k_cu_dff53ab2_95914cuda3std3__48in_placeE,@object
	.size		_ZN39_INTERNAL_eb73a672_4_k_cu_dff53ab2_95914cuda3std3__48in_placeE,(_ZN39_INTERNAL_eb73a672_4_k_cu_dff53ab2_95914cuda3std6ranges3__45__cpo9iter_moveE - _ZN39_INTERNAL_eb73a672_4_k_cu_dff53ab2_95914cuda3std3__48in_placeE)
_ZN39_INTERNAL_eb73a672_4_k_cu_dff53ab2_95914cuda3std3__48in_placeE:
	.zero		1
	.type		_ZN39_INTERNAL_eb73a672_4_k_cu_dff53ab2_95914cuda3std6ranges3__45__cpo9iter_moveE,@object
	.size		_ZN39_INTERNAL_eb73a672_4_k_cu_dff53ab2_95914cuda3std6ranges3__45__cpo9iter_moveE,(_ZN39_INTERNAL_eb73a672_4_k_cu_dff53ab2_95914cuda3std3__45__cpo5beginE - _ZN39_INTERNAL_eb73a672_4_k_cu_dff53ab2_95914cuda3std6ranges3__45__cpo9iter_moveE)
_ZN39_INTERNAL_eb73a672_4_k_cu_dff53ab2_95914cuda3std6ranges3__45__cpo9iter_moveE:
	.zero		1
	.type		_ZN39_INTERNAL_eb73a672_4_k_cu_dff53ab2_95914cuda3std3__45__cpo5beginE,@object
	.size		_ZN39_INTERNAL_eb73a672_4_k_cu_dff53ab2_95914cuda3std3__45__cpo5beginE,(_ZN39_INTERNAL_eb73a672_4_k_cu_dff53ab2_95914cuda3std3__441_GLOBAL__N__eb73a672_4_k_cu_dff53ab2_95916ignoreE - _ZN39_INTERNAL_eb73a672_4_k_cu_dff53ab2_95914cuda3std3__45__cpo5beginE)
_ZN39_INTERNAL_eb73a672_4_k_cu_dff53ab2_95914cuda3std3__45__cpo5beginE:
	.zero		1
	.type		_ZN39_INTERNAL_eb73a672_4_k_cu_dff53ab2_95914cuda3std3__441_GLOBAL__N__eb73a672_4_k_cu_dff53ab2_95916ignoreE,@object
	.size		_ZN39_INTERNAL_eb73a672_4_k_cu_dff53ab2_95914cuda3std3__441_GLOBAL__N__eb73a672_4_k_cu_dff53ab2_95916ignoreE,(_ZN39_INTERNAL_eb73a672_4_k_cu_dff53ab2_95914cute7productE - _ZN39_INTERNAL_eb73a672_4_k_cu_dff53ab2_95914cuda3std3__441_GLOBAL__N__eb73a672_4_k_cu_dff53ab2_95916ignoreE)
_ZN39_INTERNAL_eb73a672_4_k_cu_dff53ab2_95914cuda3std3__441_GLOBAL__N__eb73a672_4_k_cu_dff53ab2_95916ignoreE:
	.zero		1
	.type		_ZN39_INTERNAL_eb73a672_4_k_cu_dff53ab2_95914cute7productE,@object
	.size		_ZN39_INTERNAL_eb73a672_4_k_cu_dff53ab2_95914cute7productE,(_ZN39_INTERNAL_eb73a672_4_k_cu_dff53ab2_95914cuda3std3__45__cpo3endE - _ZN39_INTERNAL_eb73a672_4_k_cu_dff53ab2_95914cute7productE)
_ZN39_INTERNAL_eb73a672_4_k_cu_dff53ab2_95914cute7productE:
	.zero		1
	.type		_ZN39_INTERNAL_eb73a672_4_k_cu_dff53ab2_95914cuda3std3__45__cpo3endE,@object
	.size		_ZN39_INTERNAL_eb73a672_4_k_cu_dff53ab2_95914cuda3std3__45__cpo3endE,(_ZN39_INTERNAL_eb73a672_4_k_cu_dff53ab2_95914cuda3std3__419piecewise_constructE - _ZN39_INTERNAL_eb73a672_4_k_cu_dff53ab2_95914cuda3std3__45__cpo3endE)
_ZN39_INTERNAL_eb73a672_4_k_cu_dff53ab2_95914cuda3std3__45__cpo3endE:
	.zero		1
	.type		_ZN39_INTERNAL_eb73a672_4_k_cu_dff53ab2_95914cuda3std3__419piecewise_constructE,@object
	.size		_ZN39_INTERNAL_eb73a672_4_k_cu_dff53ab2_95914cuda3std3__419piecewise_constructE,(_ZN39_INTERNAL_eb73a672_4_k_cu_dff53ab2_95914cuda3std3__45__cpo4cendE - _ZN39_INTERNAL_eb73a672_4_k_cu_dff53ab2_95914cuda3std3__419piecewise_constructE)
_ZN39_INTERNAL_eb73a672_4_k_cu_dff53ab2_95914cuda3std3__419piecewise_constructE:
	.zero		1
	.type		_ZN39_INTERNAL_eb73a672_4_k_cu_dff53ab2_95914cuda3std3__45__cpo4cendE,@object
	.size		_ZN39_INTERNAL_eb73a672_4_k_cu_dff53ab2_95914cuda3std3__45__cpo4cendE,(_ZN39_INTERNAL_eb73a672_4_k_cu_dff53ab2_95914cuda3std6ranges3__45__cpo4swapE - _ZN39_INTERNAL_eb73a672_4_k_cu_dff53ab2_95914cuda3std3__45__cpo4cendE)
_ZN39_INTERNAL_eb73a672_4_k_cu_dff53ab2_95914cuda3std3__45__cpo4cendE:
	.zero		1
	.type		_ZN39_INTERNAL_eb73a672_4_k_cu_dff53ab2_95914cuda3std6ranges3__45__cpo4swapE,@object
	.size		_ZN39_INTERNAL_eb73a672_4_k_cu_dff53ab2_95914cuda3std6ranges3__45__cpo4swapE,(.L_10 - _ZN39_INTERNAL_eb73a672_4_k_cu_dff53ab2_95914cuda3std6ranges3__45__cpo4swapE)
_ZN39_INTERNAL_eb73a672_4_k_cu_dff53ab2_95914cuda3std6ranges3__45__cpo4swapE:
	.zero		1
.L_10:


//--------------------- .nv.constant0._ZN7cutlass13device_kernelINS_4gemm6kernel13GemmUniversalIN4cute5tupleIJiiiiEEENS1_10collective13CollectiveMmaINS1_35MainloopSm100TmaUmmaWarpSpecializedILi5ELi2ELi4ENS5_IJNS4_1CILi1EEENSA_ILi2EEESB_EEEEENS5_IJNSA_ILi128EEENSA_ILi64EEESF_EEENS_12float_e5m2_tENS5_IJlSB_lEEESI_SJ_NS4_8TiledMMAINS4_8MMA_AtomIJNS4_10MMA_TraitsINS4_19SM100_MMA_F8F6F4_SSEJSI_SI_fSF_SG_NS4_17integral_constantINS4_4UMMA5MajorELSQ_0EEESR_NSO_INSP_7ScaleInELSS_0EEEST_EEEEEENS4_6LayoutINS5_IJSB_SB_SB_EEENS5_IJNSA_ILi0EEESY_SY_EEEEENS5_IJNS4_10UnderscoreES11_S11_EEEEENS4_23SM90_TMA_LOAD_MULTICASTENS4_14ComposedLayoutINS4_7SwizzleILi3ELi4ELi3EEENS4_18smem_ptr_flag_bitsILi8EEENSW_INS5_IJNSA_ILi8EEESF_EEENS5_IJSF_SB_EEEEEEEvNS4_8identityENS4_13SM90_TMA_LOADES1E_vS1F_EENS_8epilogue10collective18CollectiveEpilogueINS1I_23Sm100TmaWarpSpecializedILi1ELi1ELi64ELb0ELb0EEEJSH_NS5_IJNSW_ISF_SB_EENSW_ISG_SB_EEEEESI_SJ_SI_SJ_NS1I_6fusion15FusionCallbacksIS1M_NS1Q_17LinearCombinationISI_fSI_fLNS_15FloatRoundStyleE2EEESH_S1P_JEEENS4_5SM1004TMEM4LOAD26SM100_TMEM_LOAD_32dp32b64xES1G_NS15_INS16_ILi2ELi4ELi3EEES19_NSW_INS5_IJS1A_SG_EEENS5_IJSG_SB_EEEEEEENS4_39AutoVectorizingCopyWithAssumedAlignmentILi128EEENS4_14SM90_TMA_STOREES24_S26_S26_EEEvvEEEEvNT_6ParamsE --------------------------
	.section	.nv.constant0._ZN7cutlass13device_kernelINS_4gemm6kernel13GemmUniversalIN4cute5tupleIJiiiiEEENS1_10collective13CollectiveMmaINS1_35MainloopSm100TmaUmmaWarpSpecializedILi5ELi2ELi4ENS5_IJNS4_1CILi1EEENSA_ILi2EEESB_EEEEENS5_IJNSA_ILi128EEENSA_ILi64EEESF_EEENS_12float_e5m2_tENS5_IJlSB_lEEESI_SJ_NS4_8TiledMMAINS4_8MMA_AtomIJNS4_10MMA_TraitsINS4_19SM100_MMA_F8F6F4_SSEJSI_SI_fSF_SG_NS4_17integral_constantINS4_4UMMA5MajorELSQ_0EEESR_NSO_INSP_7ScaleInELSS_0EEEST_EEEEEENS4_6LayoutINS5_IJSB_SB_SB_EEENS5_IJNSA_ILi0EEESY_SY_EEEEENS5_IJNS4_10UnderscoreES11_S11_EEEEENS4_23SM90_TMA_LOAD_MULTICASTENS4_14ComposedLayoutINS4_7SwizzleILi3ELi4ELi3EEENS4_18smem_ptr_flag_bitsILi8EEENSW_INS5_IJNSA_ILi8EEESF_EEENS5_IJSF_SB_EEEEEEEvNS4_8identityENS4_13SM90_TMA_LOADES1E_vS1F_EENS_8epilogue10collective18CollectiveEpilogueINS1I_23Sm100TmaWarpSpecializedILi1ELi1ELi64ELb0ELb0EEEJSH_NS5_IJNSW_ISF_SB_EENSW_ISG_SB_EEEEESI_SJ_SI_SJ_NS1I_6fusion15FusionCallbacksIS1M_NS1Q_17LinearCombinationISI_fSI_fLNS_15FloatRoundStyleE2EEESH_S1P_JEEENS4_5SM1004TMEM4LOAD26SM100_TMEM_LOAD_32dp32b64xES1G_NS15_INS16_ILi2ELi4ELi3EEES19_NSW_INS5_IJS1A_SG_EEENS5_IJSG_SB_EEEEEEENS4_39AutoVectorizingCopyWithAssumedAlignmentILi128EEENS4_14SM90_TMA_STOREES24_S26_S26_EEEvvEEEEvNT_6ParamsE,"a",@progbits
	.sectionflags	@""
	.align	4
.nv.constant0._ZN7cutlass13device_kernelINS_4gemm6kernel13GemmUniversalIN4cute5tupleIJiiiiEEENS1_10collective13CollectiveMmaINS1_35MainloopSm100TmaUmmaWarpSpecializedILi5ELi2ELi4ENS5_IJNS4_1CILi1EEENSA_ILi2EEESB_EEEEENS5_IJNSA_ILi128EEENSA_ILi64EEESF_EEENS_12float_e5m2_tENS5_IJlSB_lEEESI_SJ_NS4_8TiledMMAINS4_8MMA_AtomIJNS4_10MMA_TraitsINS4_19SM100_MMA_F8F6F4_SSEJSI_SI_fSF_SG_NS4_17integral_constantINS4_4UMMA5MajorELSQ_0EEESR_NSO_INSP_7ScaleInELSS_0EEEST_EEEEEENS4_6LayoutINS5_IJSB_SB_SB_EEENS5_IJNSA_ILi0EEESY_SY_EEEEENS5_IJNS4_10UnderscoreES11_S11_EEEEENS4_23SM90_TMA_LOAD_MULTICASTENS4_14ComposedLayoutINS4_7SwizzleILi3ELi4ELi3EEENS4_18smem_ptr_flag_bitsILi8EEENSW_INS5_IJNSA_ILi8EEESF_EEENS5_IJSF_SB_EEEEEEEvNS4_8identityENS4_13SM90_TMA_LOADES1E_vS1F_EENS_8epilogue10collective18CollectiveEpilogueINS1I_23Sm100TmaWarpSpecializedILi1ELi1ELi64ELb0ELb0EEEJSH_NS5_IJNSW_ISF_SB_EENSW_ISG_SB_EEEEESI_SJ_SI_SJ_NS1I_6fusion15FusionCallbacksIS1M_NS1Q_17LinearCombinationISI_fSI_fLNS_15FloatRoundStyleE2EEESH_S1P_JEEENS4_5SM1004TMEM4LOAD26SM100_TMEM_LOAD_32dp32b64xES1G_NS15_INS16_ILi2ELi4ELi3EEES19_NSW_INS5_IJS1A_SG_EEENS5_IJSG_SB_EEEEEEENS4_39AutoVectorizingCopyWithAssumedAlignmentILi128EEENS4_14SM90_TMA_STOREES24_S26_S26_EEEvvEEEEvNT_6ParamsE:
	.zero		2944


//--------------------- SYMBOLS --------------------------

	.type		.nv.reservedSmem.offset0,@object
	.size		.nv.reservedSmem.offset0,0x4
	.type		.nv.reservedSmem.cap,@object
	.size		.nv.reservedSmem.cap,0x4
	.type		__assertfail,@function
